	.target	sm_100a

	.elftype	@"ET_EXEC"


//--------------------- .note.nv.tkinfo           --------------------------
	.section	.note.nv.tkinfo,"",@"SHT_NOTE"
	.sectionflags	@"SHF_NOTE_NV_TKINFO"
	.tkinfo
        /*0018*/ 	.word	0x00000002
        /*0030*/ 	.string	""
        /*0030*/ 	.string	"ptxas"
        /*0030*/ 	.string	"Cuda compilation tools, release 13.0, V13.0.88"
        /*0030*/ 	.string	"Build cuda_13.0.r13.0/compiler.36424714_0"
        /*0030*/ 	.string	"-arch sm_100a -m 64 "



//--------------------- .note.nv.cuinfo           --------------------------
	.section	.note.nv.cuinfo,"",@"SHT_NOTE"
	.sectionflags	@"SHF_NOTE_NV_CUINFO"
        /*0018*/ 	.short	0x0002
        /*001a*/ 	.short	0x0064
        /*001c*/ 	.short	0x0082
	.zero		2


//--------------------- .nv.info                  --------------------------
	.section	.nv.info,"",@"SHT_CUDA_INFO"
	.align	4


	//----- nvinfo : EIATTR_REGCOUNT
	.align		4
        /*0000*/ 	.byte	0x04, 0x2f
        /*0002*/ 	.short	(.L_19 - .L_18)
	.align		4
.L_18:
        /*0004*/ 	.word	index@(_ZN7cutlass13device_kernelINS_4gemm6kernel13GemmUniversalIN4cute5tupleIJiiiiEEENS1_10collective13CollectiveMmaINS1_35MainloopSm100TmaUmmaWarpSpecializedILi3ELi2ELi4ENS5_IJNS4_1CILi2EEESB_NSA_ILi1EEEEEEEENS5_IJNSA_ILi128EEESF_NSA_ILi64EEEEEENS_12float_e5m2_tENS5_IJlSC_lEEESI_SJ_NS4_8TiledMMAINS4_8MMA_AtomIJNS4_10MMA_TraitsINS4_25SM100_MMA_F8F6F4_2x1SM_SSEJSI_SI_fSF_SF_NS4_17integral_constantINS4_4UMMA5MajorELSQ_0EEESR_NSO_INSP_7ScaleInELSS_0EEEST_EEEEEENS4_6LayoutINS5_IJSC_SC_SC_EEENS5_IJNSA_ILi0EEESY_SY_EEEEENS5_IJNS4_10UnderscoreES11_S11_EEEEENS4_28SM100_TMA_2SM_LOAD_MULTICASTENS4_14ComposedLayoutINS4_7SwizzleILi2ELi4ELi3EEENS4_18smem_ptr_flag_bitsILi8EEENSW_INS5_IJNSA_ILi8EEESG_EEENS5_IJSG_SC_EEEEEEEvNS4_8identityENS4_18SM100_TMA_2SM_LOADES1E_vS1F_EENS_8epilogue10collective18CollectiveEpilogueINS1I_23Sm100TmaWarpSpecializedILi2ELi2ELi32ELb0ELb0EEEJNS5_IJSG_SF_SG_EEENS5_IJNSW_ISG_SC_EENSW_INS5_IJNSA_ILi32EEESB_EEENS5_IJSC_SG_EEEEEEEESI_SJ_SI_SJ_NS1I_6fusion15FusionCallbacksIS1M_NS1U_17LinearCombinationISI_fSI_fLNS_15FloatRoundStyleE2EEES1N_S1T_JEEENS4_5SM1004TMEM4LOAD26SM100_TMEM_LOAD_32dp32b32xENS4_13SM90_TMA_LOADENS15_INS16_ILi1ELi4ELi3EEES19_NSW_INS5_IJS1A_S1P_EEENS5_IJS1P_SC_EEEEEEENS4_39AutoVectorizingCopyWithAssumedAlignmentILi128EEENS4_14SM90_TMA_STOREES29_S2B_S2B_EEEvvEEEEvNT_6ParamsE)
        /*0008*/ 	.word	0x00000072


	//----- nvinfo : EIATTR_FRAME_SIZE
	.align		4
.L_19:
        /*000c*/ 	.byte	0x04, 0x11
        /*000e*/ 	.short	(.L_21 - .L_20)
	.align		4
.L_20:
        /*0010*/ 	.word	index@($__internal_2_$__cuda_sm10x_tcgen05_guardrail_trap_unallocated_columns_being_dealloced)
        /*0014*/ 	.word	0x00000000


	//----- nvinfo : EIATTR_FRAME_SIZE
	.align		4
.L_21:
        /*0018*/ 	.byte	0x04, 0x11
        /*001a*/ 	.short	(.L_23 - .L_22)
	.align		4
.L_22:
        /*001c*/ 	.word	index@($__internal_1_$__cuda_sm10x_tcgen05_guardrail_trap_phase_invalid_during_alloc)
        /*0020*/ 	.word	0x00000000


	//----- nvinfo : EIATTR_FRAME_SIZE
	.align		4
.L_23:
        /*0024*/ 	.byte	0x04, 0x11
        /*0026*/ 	.short	(.L_25 - .L_24)
	.align		4
.L_24:
        /*0028*/ 	.word	index@($__internal_0_$__cuda_sm10x_tcgen05_guardrail_trap_col_being_dealloced_not_returned_by_alloc)
        /*002c*/ 	.word	0x00000000


	//----- nvinfo : EIATTR_FRAME_SIZE
	.align		4
.L_25:
        /*0030*/ 	.byte	0x04, 0x11
        /*0032*/ 	.short	(.L_27 - .L_26)
	.align		4
.L_26:
        /*0034*/ 	.word	index@(_ZN7cutlass13device_kernelINS_4gemm6kernel13GemmUniversalIN4cute5tupleIJiiiiEEENS1_10collective13CollectiveMmaINS1_35MainloopSm100TmaUmmaWarpSpecializedILi3ELi2ELi4ENS5_IJNS4_1CILi2EEESB_NSA_ILi1EEEEEEEENS5_IJNSA_ILi128EEESF_NSA_ILi64EEEEEENS_12float_e5m2_tENS5_IJlSC_lEEESI_SJ_NS4_8TiledMMAINS4_8MMA_AtomIJNS4_10MMA_TraitsINS4_25SM100_MMA_F8F6F4_2x1SM_SSEJSI_SI_fSF_SF_NS4_17integral_constantINS4_4UMMA5MajorELSQ_0EEESR_NSO_INSP_7ScaleInELSS_0EEEST_EEEEEENS4_6LayoutINS5_IJSC_SC_SC_EEENS5_IJNSA_ILi0EEESY_SY_EEEEENS5_IJNS4_10UnderscoreES11_S11_EEEEENS4_28SM100_TMA_2SM_LOAD_MULTICASTENS4_14ComposedLayoutINS4_7SwizzleILi2ELi4ELi3EEENS4_18smem_ptr_flag_bitsILi8EEENSW_INS5_IJNSA_ILi8EEESG_EEENS5_IJSG_SC_EEEEEEEvNS4_8identityENS4_18SM100_TMA_2SM_LOADES1E_vS1F_EENS_8epilogue10collective18CollectiveEpilogueINS1I_23Sm100TmaWarpSpecializedILi2ELi2ELi32ELb0ELb0EEEJNS5_IJSG_SF_SG_EEENS5_IJNSW_ISG_SC_EENSW_INS5_IJNSA_ILi32EEESB_EEENS5_IJSC_SG_EEEEEEEESI_SJ_SI_SJ_NS1I_6fusion15FusionCallbacksIS1M_NS1U_17LinearCombinationISI_fSI_fLNS_15FloatRoundStyleE2EEES1N_S1T_JEEENS4_5SM1004TMEM4LOAD26SM100_TMEM_LOAD_32dp32b32xENS4_13SM90_TMA_LOADENS15_INS16_ILi1ELi4ELi3EEES19_NSW_INS5_IJS1A_S1P_EEENS5_IJS1P_SC_EEEEEEENS4_39AutoVectorizingCopyWithAssumedAlignmentILi128EEENS4_14SM90_TMA_STOREES29_S2B_S2B_EEEvvEEEEvNT_6ParamsE)
        /*0038*/ 	.word	0x00000000


	//----- nvinfo : EIATTR_MIN_STACK_SIZE
	.align		4
.L_27:
        /*003c*/ 	.byte	0x04, 0x12
        /*003e*/ 	.short	(.L_29 - .L_28)
	.align		4
.L_28:
        /*0040*/ 	.word	index@(_ZN7cutlass13device_kernelINS_4gemm6kernel13GemmUniversalIN4cute5tupleIJiiiiEEENS1_10collective13CollectiveMmaINS1_35MainloopSm100TmaUmmaWarpSpecializedILi3ELi2ELi4ENS5_IJNS4_1CILi2EEESB_NSA_ILi1EEEEEEEENS5_IJNSA_ILi128EEESF_NSA_ILi64EEEEEENS_12float_e5m2_tENS5_IJlSC_lEEESI_SJ_NS4_8TiledMMAINS4_8MMA_AtomIJNS4_10MMA_TraitsINS4_25SM100_MMA_F8F6F4_2x1SM_SSEJSI_SI_fSF_SF_NS4_17integral_constantINS4_4UMMA5MajorELSQ_0EEESR_NSO_INSP_7ScaleInELSS_0EEEST_EEEEEENS4_6LayoutINS5_IJSC_SC_SC_EEENS5_IJNSA_ILi0EEESY_SY_EEEEENS5_IJNS4_10UnderscoreES11_S11_EEEEENS4_28SM100_TMA_2SM_LOAD_MULTICASTENS4_14ComposedLayoutINS4_7SwizzleILi2ELi4ELi3EEENS4_18smem_ptr_flag_bitsILi8EEENSW_INS5_IJNSA_ILi8EEESG_EEENS5_IJSG_SC_EEEEEEEvNS4_8identityENS4_18SM100_TMA_2SM_LOADES1E_vS1F_EENS_8epilogue10collective18CollectiveEpilogueINS1I_23Sm100TmaWarpSpecializedILi2ELi2ELi32ELb0ELb0EEEJNS5_IJSG_SF_SG_EEENS5_IJNSW_ISG_SC_EENSW_INS5_IJNSA_ILi32EEESB_EEENS5_IJSC_SG_EEEEEEEESI_SJ_SI_SJ_NS1I_6fusion15FusionCallbacksIS1M_NS1U_17LinearCombinationISI_fSI_fLNS_15FloatRoundStyleE2EEES1N_S1T_JEEENS4_5SM1004TMEM4LOAD26SM100_TMEM_LOAD_32dp32b32xENS4_13SM90_TMA_LOADENS15_INS16_ILi1ELi4ELi3EEES19_NSW_INS5_IJS1A_S1P_EEENS5_IJS1P_SC_EEEEEEENS4_39AutoVectorizingCopyWithAssumedAlignmentILi128EEENS4_14SM90_TMA_STOREES29_S2B_S2B_EEEvvEEEEvNT_6ParamsE)
        /*0044*/ 	.word	0x00000000
.L_29:


//--------------------- .nv.compat                --------------------------
	.section	.nv.compat,"",@"SHT_CUDA_COMPAT_INFO"
	.align	4
        /*0000*/ 	.byte	0x02, 0x09, 0x01, 0x00, 0x02, 0x02, 0x02, 0x00, 0x02, 0x05, 0x05, 0x00, 0x03, 0x07, 0x01, 0x01
        /*0010*/ 	.byte	0x02, 0x03, 0x01, 0x00, 0x02, 0x06, 0x01, 0x00, 0x04, 0x0b, 0x08, 0x00, 0x09, 0x00, 0x00, 0x00
        /*0020*/ 	.byte	0x00, 0x00, 0x00, 0x00


//--------------------- .nv.info._ZN7cutlass13device_kernelINS_4gemm6kernel13GemmUniversalIN4cute5tupleIJiiiiEEENS1_10collective13CollectiveMmaINS1_35MainloopSm100TmaUmmaWarpSpecializedILi3ELi2ELi4ENS5_IJNS4_1CILi2EEESB_NSA_ILi1EEEEEEEENS5_IJNSA_ILi128EEESF_NSA_ILi64EEEEEENS_12float_e5m2_tENS5_IJlSC_lEEESI_SJ_NS4_8TiledMMAINS4_8MMA_AtomIJNS4_10MMA_TraitsINS4_25SM100_MMA_F8F6F4_2x1SM_SSEJSI_SI_fSF_SF_NS4_17integral_constantINS4_4UMMA5MajorELSQ_0EEESR_NSO_INSP_7ScaleInELSS_0EEEST_EEEEEENS4_6LayoutINS5_IJSC_SC_SC_EEENS5_IJNSA_ILi0EEESY_SY_EEEEENS5_IJNS4_10UnderscoreES11_S11_EEEEENS4_28SM100_TMA_2SM_LOAD_MULTICASTENS4_14ComposedLayoutINS4_7SwizzleILi2ELi4ELi3EEENS4_18smem_ptr_flag_bitsILi8EEENSW_INS5_IJNSA_ILi8EEESG_EEENS5_IJSG_SC_EEEEEEEvNS4_8identityENS4_18SM100_TMA_2SM_LOADES1E_vS1F_EENS_8epilogue10collective18CollectiveEpilogueINS1I_23Sm100TmaWarpSpecializedILi2ELi2ELi32ELb0ELb0EEEJNS5_IJSG_SF_SG_EEENS5_IJNSW_ISG_SC_EENSW_INS5_IJNSA_ILi32EEESB_EEENS5_IJSC_SG_EEEEEEEESI_SJ_SI_SJ_NS1I_6fusion15FusionCallbacksIS1M_NS1U_17LinearCombinationISI_fSI_fLNS_15FloatRoundStyleE2EEES1N_S1T_JEEENS4_5SM1004TMEM4LOAD26SM100_TMEM_LOAD_32dp32b32xENS4_13SM90_TMA_LOADENS15_INS16_ILi1ELi4ELi3EEES19_NSW_INS5_IJS1A_S1P_EEENS5_IJS1P_SC_EEEEEEENS4_39AutoVectorizingCopyWithAssumedAlignmentILi128EEENS4_14SM90_TMA_STOREES29_S2B_S2B_EEEvvEEEEvNT_6ParamsE --------------------------
	.section	.nv.info._ZN7cutlass13device_kernelINS_4gemm6kernel13GemmUniversalIN4cute5tupleIJiiiiEEENS1_10collective13CollectiveMmaINS1_35MainloopSm100TmaUmmaWarpSpecializedILi3ELi2ELi4ENS5_IJNS4_1CILi2EEESB_NSA_ILi1EEEEEEEENS5_IJNSA_ILi128EEESF_NSA_ILi64EEEEEENS_12float_e5m2_tENS5_IJlSC_lEEESI_SJ_NS4_8TiledMMAINS4_8MMA_AtomIJNS4_10MMA_TraitsINS4_25SM100_MMA_F8F6F4_2x1SM_SSEJSI_SI_fSF_SF_NS4_17integral_constantINS4_4UMMA5MajorELSQ_0EEESR_NSO_INSP_7ScaleInELSS_0EEEST_EEEEEENS4_6LayoutINS5_IJSC_SC_SC_EEENS5_IJNSA_ILi0EEESY_SY_EEEEENS5_IJNS4_10UnderscoreES11_S11_EEEEENS4_28SM100_TMA_2SM_LOAD_MULTICASTENS4_14ComposedLayoutINS4_7SwizzleILi2ELi4ELi3EEENS4_18smem_ptr_flag_bitsILi8EEENSW_INS5_IJNSA_ILi8EEESG_EEENS5_IJSG_SC_EEEEEEEvNS4_8identityENS4_18SM100_TMA_2SM_LOADES1E_vS1F_EENS_8epilogue10collective18CollectiveEpilogueINS1I_23Sm100TmaWarpSpecializedILi2ELi2ELi32ELb0ELb0EEEJNS5_IJSG_SF_SG_EEENS5_IJNSW_ISG_SC_EENSW_INS5_IJNSA_ILi32EEESB_EEENS5_IJSC_SG_EEEEEEEESI_SJ_SI_SJ_NS1I_6fusion15FusionCallbacksIS1M_NS1U_17LinearCombinationISI_fSI_fLNS_15FloatRoundStyleE2EEES1N_S1T_JEEENS4_5SM1004TMEM4LOAD26SM100_TMEM_LOAD_32dp32b32xENS4_13SM90_TMA_LOADENS15_INS16_ILi1ELi4ELi3EEES19_NSW_INS5_IJS1A_S1P_EEENS5_IJS1P_SC_EEEEEEENS4_39AutoVectorizingCopyWithAssumedAlignmentILi128EEENS4_14SM90_TMA_STOREES29_S2B_S2B_EEEvvEEEEvNT_6ParamsE,"",@"SHT_CUDA_INFO"
	.sectionflags	@""
	.align	4


	//----- nvinfo : EIATTR_CUDA_API_VERSION
	.align		4
        /*0000*/ 	.byte	0x04, 0x37
        /*0002*/ 	.short	(.L_31 - .L_30)
.L_30:
        /*0004*/ 	.word	0x00000082


	//----- nvinfo : EIATTR_KPARAM_INFO
	.align		4
.L_31:
        /*0008*/ 	.byte	0x04, 0x17
        /*000a*/ 	.short	(.L_33 - .L_32)
.L_32:
        /*000c*/ 	.word	0x00000000
        /*0010*/ 	.short	0x0000
        /*0012*/ 	.short	0x0000
        /*0014*/ 	.byte	0x00, 0xf0, 0x01, 0x20


	//----- nvinfo : EIATTR_AT_ENTRY_FRAGMENTS
	.align		4
.L_33:
        /*0018*/ 	.byte	0x04, 0x4f
        /*001a*/ 	.short	(.L_35 - .L_34)


	//   ....[0]....
.L_34:
        /*001c*/ 	.word	0x00000007


	//----- nvinfo : EIATTR_RESERVED_SMEM_USED
	.align		4
.L_35:
        /*0020*/ 	.byte	0x01, 0x41
	.zero		2


	//----- nvinfo : EIATTR_SPARSE_MMA_MASK
	.align		4
        /*0024*/ 	.byte	0x03, 0x50
        /*0026*/ 	.short	0x0000


	//----- nvinfo : EIATTR_TCGEN05_2CTA_USED
	.align		4
        /*0028*/ 	.byte	0x01, 0x52
	.zero		2


	//----- nvinfo : EIATTR_MAXREG_COUNT
	.align		4
        /*002c*/ 	.byte	0x03, 0x1b
        /*002e*/ 	.short	0x00ff


	//----- nvinfo : EIATTR_NUM_BARRIERS
	.align		4
        /*0030*/ 	.byte	0x02, 0x4c
        /*0032*/ 	.byte	0x07
	.zero		1


	//----- nvinfo : EIATTR_EXTERNS
	.align		4
        /*0034*/ 	.byte	0x04, 0x0f
        /*0036*/ 	.short	(.L_37 - .L_36)


	//   ....[0]....
	.align		4
.L_36:
        /*0038*/ 	.word	index@(__assertfail)


	//----- nvinfo : EIATTR_MERCURY_ISA_VERSION
	.align		4
.L_37:
        /*003c*/ 	.byte	0x03, 0x5f
        /*003e*/ 	.short	0x0101


	//----- nvinfo : EIATTR_INT_WARP_WIDE_INSTR_OFFSETS
	.align		4
        /*0040*/ 	.byte	0x04, 0x31
        /*0042*/ 	.short	(.L_39 - .L_38)


	//   ....[0]....
.L_38:
        /*0044*/ 	.word	0x00000d10


	//   ....[1]....
        /*0048*/ 	.word	0x00000db0


	//   ....[2]....
        /*004c*/ 	.word	0x000040e0


	//   ....[3]....
        /*0050*/ 	.word	0x00004100


	//   ....[4]....
        /*0054*/ 	.word	0x00004130


	//   ....[5]....
        /*0058*/ 	.word	0x00004c50


	//   ....[6]....
        /*005c*/ 	.word	0x00004cf0


	//   ....[7]....
        /*0060*/ 	.word	0x00004da0


	//   ....[8]....
        /*0064*/ 	.word	0x00004e40


	//   ....[9]....
        /*0068*/ 	.word	0x00004f30


	//   ....[10]....
        /*006c*/ 	.word	0x00005000


	//----- nvinfo : EIATTR_COOP_GROUP_MASK_REGIDS
	.align		4
.L_39:
        /*0070*/ 	.byte	0x04, 0x29
        /*0072*/ 	.short	(.L_41 - .L_40)


	//   ....[0]....
.L_40:
        /*0074*/ 	.word	0xffffffff


	//   ....[1]....
        /*0078*/ 	.word	0xffffffff


	//   ....[2]....
        /*007c*/ 	.word	0xffffffff


	//   ....[3]....
        /*0080*/ 	.word	0xffffffff


	//   ....[4]....
        /*0084*/ 	.word	0xffffffff


	//   ....[5]....
        /*0088*/ 	.word	0xffffffff


	//   ....[6]....
        /*008c*/ 	.word	0xffffffff


	//   ....[7]....
        /*0090*/ 	.word	0xffffffff


	//   ....[8]....
        /*0094*/ 	.word	0xffffffff


	//   ....[9]....
        /*0098*/ 	.word	0xffffffff


	//   ....[10]....
        /*009c*/ 	.word	0xffffffff


	//   ....[11]....
        /*00a0*/ 	.word	0xffffffff


	//   ....[12]....
        /*00a4*/ 	.word	0xffffffff


	//   ....[13]....
        /*00a8*/ 	.word	0xffffffff


	//----- nvinfo : EIATTR_COOP_GROUP_INSTR_OFFSETS
	.align		4
.L_41:
        /*00ac*/ 	.byte	0x04, 0x28
        /*00ae*/ 	.short	(.L_43 - .L_42)


	//   ....[0]....
.L_42:
        /*00b0*/ 	.word	0x000000b0


	//   ....[1]....
        /*00b4*/ 	.word	0x00000520


	//   ....[2]....
        /*00b8*/ 	.word	0x000006c0


	//   ....[3]....
        /*00bc*/ 	.word	0x00000810


	//   ....[4]....
        /*00c0*/ 	.word	0x00000900


	//   ....[5]....
        /*00c4*/ 	.word	0x00000a60


	//   ....[6]....
        /*00c8*/ 	.word	0x00000bf0


	//   ....[7]....
        /*00cc*/ 	.word	0x00000e30


	//   ....[8]....
        /*00d0*/ 	.word	0x00002180


	//   ....[9]....
        /*00d4*/ 	.word	0x00002fa0


	//   ....[10]....
        /*00d8*/ 	.word	0x00003470


	//   ....[11]....
        /*00dc*/ 	.word	0x000034a0


	//   ....[12]....
        /*00e0*/ 	.word	0x00003fe0


	//   ....[13]....
        /*00e4*/ 	.word	0x000041f0


	//----- nvinfo : EIATTR_VRC_CTA_INIT_COUNT
	.align		4
.L_43:
        /*00e8*/ 	.byte	0x02, 0x4a
        /*00ea*/ 	.byte	0x80
	.zero		1


	//----- nvinfo : EIATTR_SYSCALL_OFFSETS
	.align		4
        /*00ec*/ 	.byte	0x04, 0x46
        /*00ee*/ 	.short	(.L_45 - .L_44)


	//   ....[0]....
.L_44:
        /*00f0*/ 	.word	0x00005b10


	//   ....[1]....
        /*00f4*/ 	.word	0x00005c50


	//   ....[2]....
        /*00f8*/ 	.word	0x00006470


	//   ....[3]....
        /*00fc*/ 	.word	0x00007260


	//----- nvinfo : EIATTR_MBARRIER_INSTR_OFFSETS
	.align		4
.L_45:
        /*0100*/ 	.byte	0x04, 0x39
        /*0102*/ 	.short	(.L_47 - .L_46)


	//   ....[0]....
.L_46:
        /*0104*/ 	.word	0x00000650
        /*0108*/ 	.word	0x000000ff
        /*010c*/ 	.word	0x00000000
        /*0110*/ 	.short	0x0100
        /*0112*/ 	.byte	0x04
	.zero		1


	//   ....[1]....
        /*0114*/ 	.word	0x00000660
        /*0118*/ 	.word	0x000000ff
        /*011c*/ 	.word	0x00000018
        /*0120*/ 	.short	0x0100
        /*0122*/ 	.byte	0x04
	.zero		1


	//   ....[2]....
        /*0124*/ 	.word	0x00000670
        /*0128*/ 	.word	0x000000ff
        /*012c*/ 	.word	0x00000008
        /*0130*/ 	.short	0x0100
        /*0132*/ 	.byte	0x04
	.zero		1


	//   ....[3]....
        /*0134*/ 	.word	0x00000680
        /*0138*/ 	.word	0x000000ff
        /*013c*/ 	.word	0x00000020
        /*0140*/ 	.short	0x0100
        /*0142*/ 	.byte	0x04
	.zero		1


	//   ....[4]....
        /*0144*/ 	.word	0x00000690
        /*0148*/ 	.word	0x000000ff
        /*014c*/ 	.word	0x00000010
        /*0150*/ 	.short	0x0100
        /*0152*/ 	.byte	0x04
	.zero		1


	//   ....[5]....
        /*0154*/ 	.word	0x000006a0
        /*0158*/ 	.word	0x000000ff
        /*015c*/ 	.word	0x00000028
        /*0160*/ 	.short	0x0100
        /*0162*/ 	.byte	0x04
	.zero		1


	//   ....[6]....
        /*0164*/ 	.word	0x000007c0
        /*0168*/ 	.word	0x000000ff
        /*016c*/ 	.word	0x00000030
        /*0170*/ 	.short	0x0100
        /*0172*/ 	.byte	0x04
	.zero		1


	//   ....[7]....
        /*0174*/ 	.word	0x000007d0
        /*0178*/ 	.word	0x000000ff
        /*017c*/ 	.word	0x00000040
        /*0180*/ 	.short	0x0100
        /*0182*/ 	.byte	0x04
	.zero		1


	//   ....[8]....
        /*0184*/ 	.word	0x000007e0
        /*0188*/ 	.word	0x000000ff
        /*018c*/ 	.word	0x00000038
        /*0190*/ 	.short	0x0100
        /*0192*/ 	.byte	0x04
	.zero		1


	//   ....[9]....
        /*0194*/ 	.word	0x000007f0
        /*0198*/ 	.word	0x000000ff
        /*019c*/ 	.word	0x00000048
        /*01a0*/ 	.short	0x0100
        /*01a2*/ 	.byte	0x04
	.zero		1


	//   ....[10]....
        /*01a4*/ 	.word	0x000008d0
        /*01a8*/ 	.word	0x000000ff
        /*01ac*/ 	.word	0x00000050
        /*01b0*/ 	.short	0x0100
        /*01b2*/ 	.byte	0x06
	.zero		1


	//   ....[11]....
        /*01b4*/ 	.word	0x000008e0
        /*01b8*/ 	.word	0x000000ff
        /*01bc*/ 	.word	0x00000058
        /*01c0*/ 	.short	0x0100
        /*01c2*/ 	.byte	0x06
	.zero		1


	//   ....[12]....
        /*01c4*/ 	.word	0x00000a10
        /*01c8*/ 	.word	0x000000ff
        /*01cc*/ 	.word	0x00000060
        /*01d0*/ 	.short	0x0100
        /*01d2*/ 	.byte	0x06
	.zero		1


	//   ....[13]....
        /*01d4*/ 	.word	0x00000a20
        /*01d8*/ 	.word	0x000000ff
        /*01dc*/ 	.word	0x00000070
        /*01e0*/ 	.short	0x0100
        /*01e2*/ 	.byte	0x06
	.zero		1


	//   ....[14]....
        /*01e4*/ 	.word	0x00000a30
        /*01e8*/ 	.word	0x000000ff
        /*01ec*/ 	.word	0x00000068
        /*01f0*/ 	.short	0x0100
        /*01f2*/ 	.byte	0x06
	.zero		1


	//   ....[15]....
        /*01f4*/ 	.word	0x00000a40
        /*01f8*/ 	.word	0x000000ff
        /*01fc*/ 	.word	0x00000078
        /*0200*/ 	.short	0x0100
        /*0202*/ 	.byte	0x06
	.zero		1


	//   ....[16]....
        /*0204*/ 	.word	0x00000b60
        /*0208*/ 	.word	0x000000ff
        /*020c*/ 	.word	0x00000080
        /*0210*/ 	.short	0x0100
        /*0212*/ 	.byte	0x04
	.zero		1


	//   ....[17]....
        /*0214*/ 	.word	0x00000b70
        /*0218*/ 	.word	0x000000ff
        /*021c*/ 	.word	0x000000a0
        /*0220*/ 	.short	0x0100
        /*0222*/ 	.byte	0x04
	.zero		1


	//   ....[18]....
        /*0224*/ 	.word	0x00000b80
        /*0228*/ 	.word	0x000000ff
        /*022c*/ 	.word	0x00000088
        /*0230*/ 	.short	0x0100
        /*0232*/ 	.byte	0x04
	.zero		1


	//   ....[19]....
        /*0234*/ 	.word	0x00000b90
        /*0238*/ 	.word	0x000000ff
        /*023c*/ 	.word	0x000000a8
        /*0240*/ 	.short	0x0100
        /*0242*/ 	.byte	0x04
	.zero		1


	//   ....[20]....
        /*0244*/ 	.word	0x00000ba0
        /*0248*/ 	.word	0x000000ff
        /*024c*/ 	.word	0x00000090
        /*0250*/ 	.short	0x0100
        /*0252*/ 	.byte	0x04
	.zero		1


	//   ....[21]....
        /*0254*/ 	.word	0x00000bb0
        /*0258*/ 	.word	0x000000ff
        /*025c*/ 	.word	0x000000b0
        /*0260*/ 	.short	0x0100
        /*0262*/ 	.byte	0x04
	.zero		1


	//   ....[22]....
        /*0264*/ 	.word	0x00000bc0
        /*0268*/ 	.word	0x000000ff
        /*026c*/ 	.word	0x00000098
        /*0270*/ 	.short	0x0100
        /*0272*/ 	.byte	0x04
	.zero		1


	//   ....[23]....
        /*0274*/ 	.word	0x00000bd0
        /*0278*/ 	.word	0x000000ff
        /*027c*/ 	.word	0x000000b8
        /*0280*/ 	.short	0x0100
        /*0282*/ 	.byte	0x04
	.zero		1


	//   ....[24]....
        /*0284*/ 	.word	0x00000cc0
        /*0288*/ 	.word	0x000000ff
        /*028c*/ 	.word	0x000000c0
        /*0290*/ 	.short	0x0100
        /*0292*/ 	.byte	0x04
	.zero		1


	//   ....[25]....
        /*0294*/ 	.word	0x00000cd0
        /*0298*/ 	.word	0x000000ff
        /*029c*/ 	.word	0x000000d0
        /*02a0*/ 	.short	0x0100
        /*02a2*/ 	.byte	0x04
	.zero		1


	//   ....[26]....
        /*02a4*/ 	.word	0x00000ce0
        /*02a8*/ 	.word	0x000000ff
        /*02ac*/ 	.word	0x000000c8
        /*02b0*/ 	.short	0x0100
        /*02b2*/ 	.byte	0x04
	.zero		1


	//   ....[27]....
        /*02b4*/ 	.word	0x00000cf0
        /*02b8*/ 	.word	0x000000ff
        /*02bc*/ 	.word	0x000000d8
        /*02c0*/ 	.short	0x0100
        /*02c2*/ 	.byte	0x04
	.zero		1


	//   ....[28]....
        /*02c4*/ 	.word	0x00000df0
        /*02c8*/ 	.word	0x000000ff
        /*02cc*/ 	.word	0x000000e0
        /*02d0*/ 	.short	0x0100
        /*02d2*/ 	.byte	0x06
	.zero		1


	//   ....[29]....
        /*02d4*/ 	.word	0x000019a0
        /*02d8*/ 	.word	0x00000003
        /*02dc*/ 	.word	0x000000d0
        /*02e0*/ 	.short	0x010a
        /*02e2*/ 	.byte	0xff
	.zero		1


	//   ....[30]....
        /*02e4*/ 	.word	0x000019d0
        /*02e8*/ 	.word	0x00000003
        /*02ec*/ 	.word	0x000000c0
        /*02f0*/ 	.short	0x0101
        /*02f2*/ 	.byte	0xff
	.zero		1


	//   ....[31]....
        /*02f4*/ 	.word	0x00001a90
        /*02f8*/ 	.word	0x000000ff
        /*02fc*/ 	.word	0x00000018
        /*0300*/ 	.short	0x010a
        /*0302*/ 	.byte	0x04
	.zero		1


	//   ....[32]....
        /*0304*/ 	.word	0x00001b60
        /*0308*/ 	.word	0x000000ff
        /*030c*/ 	.word	0x00000018
        /*0310*/ 	.short	0x010a
        /*0312*/ 	.byte	0x21
	.zero		1


	//   ....[33]....
        /*0314*/ 	.word	0x00001d10
        /*0318*/ 	.word	0x000000ff
        /*031c*/ 	.word	0x00000018
        /*0320*/ 	.short	0x010a
        /*0322*/ 	.byte	0x05
	.zero		1


	//   ....[34]....
        /*0324*/ 	.word	0x00001e20
        /*0328*/ 	.word	0x000000ff
        /*032c*/ 	.word	0x00000058
        /*0330*/ 	.short	0x0101
        /*0332*/ 	.byte	0x06
	.zero		1


	//   ....[35]....
        /*0334*/ 	.word	0x00001e40
        /*0338*/ 	.word	0x000000ff
        /*033c*/ 	.word	0x00000018
        /*0340*/ 	.short	0x010a
        /*0342*/ 	.byte	0x04
	.zero		1


	//   ....[36]....
        /*0344*/ 	.word	0x00001ec0
        /*0348*/ 	.word	0x000000ff
        /*034c*/ 	.word	0x00000018
        /*0350*/ 	.short	0x010a
        /*0352*/ 	.byte	0x11
	.zero		1


	//   ....[37]....
        /*0354*/ 	.word	0x00002050
        /*0358*/ 	.word	0x000000ff
        /*035c*/ 	.word	0x00000018
        /*0360*/ 	.short	0x010a
        /*0362*/ 	.byte	0x05
	.zero		1


	//   ....[38]....
        /*0364*/ 	.word	0x000021b0
        /*0368*/ 	.word	0x00000003
        /*036c*/ 	.word	0x00000060
        /*0370*/ 	.short	0x010a
        /*0372*/ 	.byte	0xff
	.zero		1


	//   ....[39]....
        /*0374*/ 	.word	0x00002300
        /*0378*/ 	.word	0x00000000
        /*037c*/ 	.word	0x00000000
        /*0380*/ 	.short	0x0101
        /*0382*/ 	.byte	0xff
	.zero		1


	//   ....[40]....
        /*0384*/ 	.word	0x000028b0
        /*0388*/ 	.word	0x000000ff
        /*038c*/ 	.word	0x00000000
        /*0390*/ 	.short	0x010a
        /*0392*/ 	.byte	0x04
	.zero		1


	//   ....[41]....
        /*0394*/ 	.word	0x00002940
        /*0398*/ 	.word	0x000000ff
        /*039c*/ 	.word	0x00000000
        /*03a0*/ 	.short	0x010a
        /*03a2*/ 	.byte	0x05
	.zero		1


	//   ....[42]....
        /*03a4*/ 	.word	0x000029e0
        /*03a8*/ 	.word	0x00000000
        /*03ac*/ 	.word	0x00000000
        /*03b0*/ 	.short	0x010a
        /*03b2*/ 	.byte	0xff
	.zero		1


	//   ....[43]....
        /*03b4*/ 	.word	0x00002b00
        /*03b8*/ 	.word	0x00000002
        /*03bc*/ 	.word	0x000000c0
        /*03c0*/ 	.short	0x010a
        /*03c2*/ 	.byte	0xff
	.zero		1


	//   ....[44]....
        /*03c4*/ 	.word	0x00002b60
        /*03c8*/ 	.word	0x00000004
        /*03cc*/ 	.word	0x00000000
        /*03d0*/ 	.short	0x0101
        /*03d2*/ 	.byte	0xff
	.zero		1


	//   ....[45]....
        /*03d4*/ 	.word	0x00002b80
        /*03d8*/ 	.word	0x000000ff
        /*03dc*/ 	.word	0x00000070
        /*03e0*/ 	.short	0x010a
        /*03e2*/ 	.byte	0x04
	.zero		1


	//   ....[46]....
        /*03e4*/ 	.word	0x00002ca0
        /*03e8*/ 	.word	0x00000002
        /*03ec*/ 	.word	0x00000060
        /*03f0*/ 	.short	0x010a
        /*03f2*/ 	.byte	0xff
	.zero		1


	//   ....[47]....
        /*03f4*/ 	.word	0x00002db0
        /*03f8*/ 	.word	0x00000002
        /*03fc*/ 	.word	0x00000000
        /*0400*/ 	.short	0x0101
        /*0402*/ 	.byte	0xff
	.zero		1


	//   ....[48]....
        /*0404*/ 	.word	0x00002e40
        /*0408*/ 	.word	0x000000ff
        /*040c*/ 	.word	0x00000070
        /*0410*/ 	.short	0x0106
        /*0412*/ 	.byte	0x04
	.zero		1


	//   ....[49]....
        /*0414*/ 	.word	0x00002e60
        /*0418*/ 	.word	0x000000ff
        /*041c*/ 	.word	0x00000070
        /*0420*/ 	.short	0x010a
        /*0422*/ 	.byte	0x04
	.zero		1


	//   ....[50]....
        /*0424*/ 	.word	0x00002ef0
        /*0428*/ 	.word	0x000000ff
        /*042c*/ 	.word	0x00000070
        /*0430*/ 	.short	0x0106
        /*0432*/ 	.byte	0x07
	.zero		1


	//   ....[51]....
        /*0434*/ 	.word	0x00002f30
        /*0438*/ 	.word	0x00000000
        /*043c*/ 	.word	0x00000070
        /*0440*/ 	.short	0x010a
        /*0442*/ 	.byte	0xff
	.zero		1


	//   ....[52]....
        /*0444*/ 	.word	0x00003170
        /*0448*/ 	.word	0x000000ff
        /*044c*/ 	.word	0x00000008
        /*0450*/ 	.short	0x010a
        /*0452*/ 	.byte	0x05
	.zero		1


	//   ....[53]....
        /*0454*/ 	.word	0x00003190
        /*0458*/ 	.word	0x000000ff
        /*045c*/ 	.word	0x00000008
        /*0460*/ 	.short	0x010a
        /*0462*/ 	.byte	0x05
	.zero		1


	//   ....[54]....
        /*0464*/ 	.word	0x00003320
        /*0468*/ 	.word	0x000000ff
        /*046c*/ 	.word	0x00000008
        /*0470*/ 	.short	0x010a
        /*0472*/ 	.byte	0x05
	.zero		1


	//   ....[55]....
        /*0474*/ 	.word	0x00003340
        /*0478*/ 	.word	0x000000ff
        /*047c*/ 	.word	0x00000008
        /*0480*/ 	.short	0x010a
        /*0482*/ 	.byte	0x05
	.zero		1


	//   ....[56]....
        /*0484*/ 	.word	0x00003400
        /*0488*/ 	.word	0x000000ff
        /*048c*/ 	.word	0x00000000
        /*0490*/ 	.short	0x0101
        /*0492*/ 	.byte	0x04
	.zero		1


	//   ....[57]....
        /*0494*/ 	.word	0x00003700
        /*0498*/ 	.word	0x00000000
        /*049c*/ 	.word	0x00000060
        /*04a0*/ 	.short	0x010a
        /*04a2*/ 	.byte	0xff
	.zero		1


	//   ....[58]....
        /*04a4*/ 	.word	0x000037c0
        /*04a8*/ 	.word	0x00000000
        /*04ac*/ 	.word	0x00000000
        /*04b0*/ 	.short	0x0101
        /*04b2*/ 	.byte	0xff
	.zero		1


	//   ....[59]....
        /*04b4*/ 	.word	0x00003880
        /*04b8*/ 	.word	0x000000ff
        /*04bc*/ 	.word	0x00000000
        /*04c0*/ 	.short	0x010a
        /*04c2*/ 	.byte	0x04
	.zero		1


	//   ....[60]....
        /*04c4*/ 	.word	0x00003890
        /*04c8*/ 	.word	0x000000ff
        /*04cc*/ 	.word	0x000000a0
        /*04d0*/ 	.short	0x010a
        /*04d2*/ 	.byte	0x17
	.zero		1


	//   ....[61]....
        /*04d4*/ 	.word	0x00003940
        /*04d8*/ 	.word	0x000000ff
        /*04dc*/ 	.word	0x00000000
        /*04e0*/ 	.short	0x010a
        /*04e2*/ 	.byte	0x05
	.zero		1


	//   ....[62]....
        /*04e4*/ 	.word	0x00003a80
        /*04e8*/ 	.word	0x000000ff
        /*04ec*/ 	.word	0x00000000
        /*04f0*/ 	.short	0x010a
        /*04f2*/ 	.byte	0x04
	.zero		1


	//   ....[63]....
        /*04f4*/ 	.word	0x00003cd0
        /*04f8*/ 	.word	0x000000ff
        /*04fc*/ 	.word	0x00000000
        /*0500*/ 	.short	0x010a
        /*0502*/ 	.byte	0x04
	.zero		1


	//   ....[64]....
        /*0504*/ 	.word	0x00003d60
        /*0508*/ 	.word	0x000000ff
        /*050c*/ 	.word	0x00000000
        /*0510*/ 	.short	0x010a
        /*0512*/ 	.byte	0x05
	.zero		1


	//   ....[65]....
        /*0514*/ 	.word	0x00003df0
        /*0518*/ 	.word	0x000000ff
        /*051c*/ 	.word	0x00000000
        /*0520*/ 	.short	0x010a
        /*0522*/ 	.byte	0x05
	.zero		1


	//   ....[66]....
        /*0524*/ 	.word	0x00003e90
        /*0528*/ 	.word	0x00000000
        /*052c*/ 	.word	0x00000000
        /*0530*/ 	.short	0x010a
        /*0532*/ 	.byte	0xff
	.zero		1


	//   ....[67]....
        /*0534*/ 	.word	0x00003ed0
        /*0538*/ 	.word	0x00000000
        /*053c*/ 	.word	0x00000000
        /*0540*/ 	.short	0x010a
        /*0542*/ 	.byte	0xff
	.zero		1


	//   ....[68]....
        /*0544*/ 	.word	0x00003f40
        /*0548*/ 	.word	0x000000ff
        /*054c*/ 	.word	0x00000000
        /*0550*/ 	.short	0x0101
        /*0552*/ 	.byte	0x04
	.zero		1


	//   ....[69]....
        /*0554*/ 	.word	0x00003f80
        /*0558*/ 	.word	0x000000ff
        /*055c*/ 	.word	0x000000e0
        /*0560*/ 	.short	0x010a
        /*0562*/ 	.byte	0x11
	.zero		1


	//   ....[70]....
        /*0564*/ 	.word	0x00003fd0
        /*0568*/ 	.word	0x000000ff
        /*056c*/ 	.word	0x00000000
        /*0570*/ 	.short	0x0101
        /*0572*/ 	.byte	0x04
	.zero		1


	//   ....[71]....
        /*0574*/ 	.word	0x00004450
        /*0578*/ 	.word	0x0000000c
        /*057c*/ 	.word	0x00000060
        /*0580*/ 	.short	0x010a
        /*0582*/ 	.byte	0xff
	.zero		1


	//   ....[72]....
        /*0584*/ 	.word	0x000045c0
        /*0588*/ 	.word	0x00000000
        /*058c*/ 	.word	0x00000000
        /*0590*/ 	.short	0x0101
        /*0592*/ 	.byte	0xff
	.zero		1


	//   ....[73]....
        /*0594*/ 	.word	0x00004a50
        /*0598*/ 	.word	0x000000ff
        /*059c*/ 	.word	0x00000058
        /*05a0*/ 	.short	0x010a
        /*05a2*/ 	.byte	0x15
	.zero		1


	//   ....[74]....
        /*05a4*/ 	.word	0x00004bd0
        /*05a8*/ 	.word	0x000000ff
        /*05ac*/ 	.word	0x00000040
        /*05b0*/ 	.short	0x010a
        /*05b2*/ 	.byte	0x15
	.zero		1


	//   ....[75]....
        /*05b4*/ 	.word	0x00004dc0
        /*05b8*/ 	.word	0x000000ff
        /*05bc*/ 	.word	0x00000030
        /*05c0*/ 	.short	0x010b
        /*05c2*/ 	.byte	0x15
	.zero		1


	//   ....[76]....
        /*05c4*/ 	.word	0x00004dd0
        /*05c8*/ 	.word	0x000000ff
        /*05cc*/ 	.word	0x00000000
        /*05d0*/ 	.short	0x0101
        /*05d2*/ 	.byte	0x06
	.zero		1


	//   ....[77]....
        /*05d4*/ 	.word	0x00004de0
        /*05d8*/ 	.word	0x000000ff
        /*05dc*/ 	.word	0x00000048
        /*05e0*/ 	.short	0x010a
        /*05e2*/ 	.byte	0x15
	.zero		1


	//   ....[78]....
        /*05e4*/ 	.word	0x00005020
        /*05e8*/ 	.word	0x000000ff
        /*05ec*/ 	.word	0x00000038
        /*05f0*/ 	.short	0x010b
        /*05f2*/ 	.byte	0x15
	.zero		1


	//   ....[79]....
        /*05f4*/ 	.word	0x00005030
        /*05f8*/ 	.word	0x000000ff
        /*05fc*/ 	.word	0x00000000
        /*0600*/ 	.short	0x0101
        /*0602*/ 	.byte	0x25
	.zero		1


	//   ....[80]....
        /*0604*/ 	.word	0x00005070
        /*0608*/ 	.word	0x000000ff
        /*060c*/ 	.word	0x00000040
        /*0610*/ 	.short	0x010a
        /*0612*/ 	.byte	0x15
	.zero		1


	//   ....[81]....
        /*0614*/ 	.word	0x000050b0
        /*0618*/ 	.word	0x00000000
        /*061c*/ 	.word	0x00000048
        /*0620*/ 	.short	0x010a
        /*0622*/ 	.byte	0xff
	.zero		1


	//   ....[82]....
        /*0624*/ 	.word	0x000053b0
        /*0628*/ 	.word	0x00000003
        /*062c*/ 	.word	0x00000060
        /*0630*/ 	.short	0x010a
        /*0632*/ 	.byte	0xff
	.zero		1


	//   ....[83]....
        /*0634*/ 	.word	0x00005530
        /*0638*/ 	.word	0x00000000
        /*063c*/ 	.word	0x00000000
        /*0640*/ 	.short	0x0101
        /*0642*/ 	.byte	0xff
	.zero		1


	//   ....[84]....
        /*0644*/ 	.word	0x00006040
        /*0648*/ 	.word	0x00000003
        /*064c*/ 	.word	0x00000030
        /*0650*/ 	.short	0x010a
        /*0652*/ 	.byte	0xff
	.zero		1


	//   ....[85]....
        /*0654*/ 	.word	0x00006080
        /*0658*/ 	.word	0x0000005a
        /*065c*/ 	.word	0x00000080
        /*0660*/ 	.short	0x010a
        /*0662*/ 	.byte	0xff
	.zero		1


	//   ....[86]....
        /*0664*/ 	.word	0x000061b0
        /*0668*/ 	.word	0x00000003
        /*066c*/ 	.word	0x00000030
        /*0670*/ 	.short	0x010a
        /*0672*/ 	.byte	0xff
	.zero		1


	//   ....[87]....
        /*0674*/ 	.word	0x000062f0
        /*0678*/ 	.word	0x00000000
        /*067c*/ 	.word	0x00000000
        /*0680*/ 	.short	0x0101
        /*0682*/ 	.byte	0xff
	.zero		1


	//   ....[88]....
        /*0684*/ 	.word	0x00006350
        /*0688*/ 	.word	0x0000005a
        /*068c*/ 	.word	0x00000080
        /*0690*/ 	.short	0x010a
        /*0692*/ 	.byte	0xff
	.zero		1


	//   ....[89]....
        /*0694*/ 	.word	0x00006f00
        /*0698*/ 	.word	0x0000006d
        /*069c*/ 	.word	0x00000030
        /*06a0*/ 	.short	0x010a
        /*06a2*/ 	.byte	0xff
	.zero		1


	//   ....[90]....
        /*06a4*/ 	.word	0x00006fc0
        /*06a8*/ 	.word	0x0000006d
        /*06ac*/ 	.word	0x00000030
        /*06b0*/ 	.short	0x010a
        /*06b2*/ 	.byte	0xff
	.zero		1


	//   ....[91]....
        /*06b4*/ 	.word	0x00007100
        /*06b8*/ 	.word	0x00000002
        /*06bc*/ 	.word	0x00000000
        /*06c0*/ 	.short	0x0101
        /*06c2*/ 	.byte	0xff
	.zero		1


	//   ....[92]....
        /*06c4*/ 	.word	0x000073e0
        /*06c8*/ 	.word	0x0000005a
        /*06cc*/ 	.word	0x00000000
        /*06d0*/ 	.short	0x0101
        /*06d2*/ 	.byte	0xff
	.zero		1


	//   ....[93]....
        /*06d4*/ 	.word	0x00007db0
        /*06d8*/ 	.word	0x00000003
        /*06dc*/ 	.word	0x000000d0
        /*06e0*/ 	.short	0x010a
        /*06e2*/ 	.byte	0xff
	.zero		1


	//   ....[94]....
        /*06e4*/ 	.word	0x00007e10
        /*06e8*/ 	.word	0x00000000
        /*06ec*/ 	.word	0x00000018
        /*06f0*/ 	.short	0x010a
        /*06f2*/ 	.byte	0xff
	.zero		1


	//   ....[95]....
        /*06f4*/ 	.word	0x00007e70
        /*06f8*/ 	.word	0x00000000
        /*06fc*/ 	.word	0x00000018
        /*0700*/ 	.short	0x010a
        /*0702*/ 	.byte	0xff
	.zero		1


	//   ....[96]....
        /*0704*/ 	.word	0x00007ec0
        /*0708*/ 	.word	0x00000003
        /*070c*/ 	.word	0x00000060
        /*0710*/ 	.short	0x010a
        /*0712*/ 	.byte	0xff
	.zero		1


	//   ....[97]....
        /*0714*/ 	.word	0x00007f20
        /*0718*/ 	.word	0x00000000
        /*071c*/ 	.word	0x00000000
        /*0720*/ 	.short	0x010a
        /*0722*/ 	.byte	0xff
	.zero		1


	//   ....[98]....
        /*0724*/ 	.word	0x00007f80
        /*0728*/ 	.word	0x00000000
        /*072c*/ 	.word	0x00000000
        /*0730*/ 	.short	0x010a
        /*0732*/ 	.byte	0xff
	.zero		1


	//   ....[99]....
        /*0734*/ 	.word	0x00007fd0
        /*0738*/ 	.word	0x00000002
        /*073c*/ 	.word	0x000000c0
        /*0740*/ 	.short	0x010a
        /*0742*/ 	.byte	0xff
	.zero		1


	//   ....[100]....
        /*0744*/ 	.word	0x00008030
        /*0748*/ 	.word	0x00000002
        /*074c*/ 	.word	0x00000070
        /*0750*/ 	.short	0x010a
        /*0752*/ 	.byte	0xff
	.zero		1


	//   ....[101]....
        /*0754*/ 	.word	0x00008080
        /*0758*/ 	.word	0x00000002
        /*075c*/ 	.word	0x00000060
        /*0760*/ 	.short	0x010a
        /*0762*/ 	.byte	0xff
	.zero		1


	//   ....[102]....
        /*0764*/ 	.word	0x000080e0
        /*0768*/ 	.word	0x00000000
        /*076c*/ 	.word	0x00000070
        /*0770*/ 	.short	0x010a
        /*0772*/ 	.byte	0xff
	.zero		1


	//   ....[103]....
        /*0774*/ 	.word	0x00008140
        /*0778*/ 	.word	0x00000000
        /*077c*/ 	.word	0x00000008
        /*0780*/ 	.short	0x010a
        /*0782*/ 	.byte	0xff
	.zero		1


	//   ....[104]....
        /*0784*/ 	.word	0x00008220
        /*0788*/ 	.word	0x00000000
        /*078c*/ 	.word	0x00000008
        /*0790*/ 	.short	0x010a
        /*0792*/ 	.byte	0xff
	.zero		1


	//   ....[105]....
        /*0794*/ 	.word	0x00008270
        /*0798*/ 	.word	0x00000000
        /*079c*/ 	.word	0x00000060
        /*07a0*/ 	.short	0x010a
        /*07a2*/ 	.byte	0xff
	.zero		1


	//   ....[106]....
        /*07a4*/ 	.word	0x000082d0
        /*07a8*/ 	.word	0x00000000
        /*07ac*/ 	.word	0x000000a0
        /*07b0*/ 	.short	0x010a
        /*07b2*/ 	.byte	0xff
	.zero		1


	//   ....[107]....
        /*07b4*/ 	.word	0x00008330
        /*07b8*/ 	.word	0x00000000
        /*07bc*/ 	.word	0x00000000
        /*07c0*/ 	.short	0x010a
        /*07c2*/ 	.byte	0xff
	.zero		1


	//   ....[108]....
        /*07c4*/ 	.word	0x00008390
        /*07c8*/ 	.word	0x00000000
        /*07cc*/ 	.word	0x00000000
        /*07d0*/ 	.short	0x010a
        /*07d2*/ 	.byte	0xff
	.zero		1


	//   ....[109]....
        /*07d4*/ 	.word	0x000083f0
        /*07d8*/ 	.word	0x00000000
        /*07dc*/ 	.word	0x00000000
        /*07e0*/ 	.short	0x010a
        /*07e2*/ 	.byte	0xff
	.zero		1


	//   ....[110]....
        /*07e4*/ 	.word	0x00008450
        /*07e8*/ 	.word	0x00000000
        /*07ec*/ 	.word	0x00000000
        /*07f0*/ 	.short	0x010a
        /*07f2*/ 	.byte	0xff
	.zero		1


	//   ....[111]....
        /*07f4*/ 	.word	0x000084b0
        /*07f8*/ 	.word	0x00000000
        /*07fc*/ 	.word	0x000000e0
        /*0800*/ 	.short	0x010a
        /*0802*/ 	.byte	0xff
	.zero		1


	//   ....[112]....
        /*0804*/ 	.word	0x00008500
        /*0808*/ 	.word	0x0000000c
        /*080c*/ 	.word	0x00000060
        /*0810*/ 	.short	0x010a
        /*0812*/ 	.byte	0xff
	.zero		1


	//   ....[113]....
        /*0814*/ 	.word	0x00008560
        /*0818*/ 	.word	0x00000000
        /*081c*/ 	.word	0x00000058
        /*0820*/ 	.short	0x010a
        /*0822*/ 	.byte	0xff
	.zero		1


	//   ....[114]....
        /*0824*/ 	.word	0x000085c0
        /*0828*/ 	.word	0x00000000
        /*082c*/ 	.word	0x00000040
        /*0830*/ 	.short	0x010a
        /*0832*/ 	.byte	0xff
	.zero		1


	//   ....[115]....
        /*0834*/ 	.word	0x00008620
        /*0838*/ 	.word	0x00000000
        /*083c*/ 	.word	0x00000048
        /*0840*/ 	.short	0x010a
        /*0842*/ 	.byte	0xff
	.zero		1


	//   ....[116]....
        /*0844*/ 	.word	0x00008680
        /*0848*/ 	.word	0x00000000
        /*084c*/ 	.word	0x00000040
        /*0850*/ 	.short	0x010a
        /*0852*/ 	.byte	0xff
	.zero		1


	//   ....[117]....
        /*0854*/ 	.word	0x000086d0
        /*0858*/ 	.word	0x00000003
        /*085c*/ 	.word	0x00000060
        /*0860*/ 	.short	0x010a
        /*0862*/ 	.byte	0xff
	.zero		1


	//   ....[118]....
        /*0864*/ 	.word	0x00008720
        /*0868*/ 	.word	0x00000003
        /*086c*/ 	.word	0x00000030
        /*0870*/ 	.short	0x010a
        /*0872*/ 	.byte	0xff
	.zero		1


	//   ....[119]....
        /*0874*/ 	.word	0x00008770
        /*0878*/ 	.word	0x0000005a
        /*087c*/ 	.word	0x00000080
        /*0880*/ 	.short	0x010a
        /*0882*/ 	.byte	0xff
	.zero		1


	//   ....[120]....
        /*0884*/ 	.word	0x000087c0
        /*0888*/ 	.word	0x0000006d
        /*088c*/ 	.word	0x00000030
        /*0890*/ 	.short	0x010a
        /*0892*/ 	.byte	0xff
	.zero		1


	//----- nvinfo : EIATTR_NUM_MBARRIERS
	.align		4
.L_47:
        /*0894*/ 	.byte	0x03, 0x38
        /*0896*/ 	.short	0x001d


	//----- nvinfo : EIATTR_EXIT_INSTR_OFFSETS
	.align		4
        /*0898*/ 	.byte	0x04, 0x1c
        /*089a*/ 	.short	(.L_49 - .L_48)


	//   ....[0]....
.L_48:
        /*089c*/ 	.word	0x00002a10


	//   ....[1]....
        /*08a0*/ 	.word	0x00002f00


	//   ....[2]....
        /*08a4*/ 	.word	0x00002f60


	//   ....[3]....
        /*08a8*/ 	.word	0x00004200


	//   ....[4]....
        /*08ac*/ 	.word	0x000050e0


	//   ....[5]....
        /*08b0*/ 	.word	0x00005120


	//   ....[6]....
        /*08b4*/ 	.word	0x00007da0


	//----- nvinfo : EIATTR_MAX_THREADS
	.align		4
.L_49:
        /*08b8*/ 	.byte	0x04, 0x05
        /*08ba*/ 	.short	(.L_51 - .L_50)
.L_50:
        /*08bc*/ 	.word	0x00000100
        /*08c0*/ 	.word	0x00000001
        /*08c4*/ 	.word	0x00000001


	//----- nvinfo : EIATTR_CRS_STACK_SIZE
	.align		4
.L_51:
        /*08c8*/ 	.byte	0x04, 0x1e
        /*08ca*/ 	.short	(.L_53 - .L_52)
.L_52:
        /*08cc*/ 	.word	0x00000000


	//----- nvinfo : EIATTR_CBANK_PARAM_SIZE
	.align		4
.L_53:
        /*08d0*/ 	.byte	0x03, 0x19
        /*08d2*/ 	.short	0x0800


	//----- nvinfo : EIATTR_PARAM_CBANK
	.align		4
        /*08d4*/ 	.byte	0x04, 0x0a
        /*08d6*/ 	.short	(.L_55 - .L_54)
	.align		4
.L_54:
        /*08d8*/ 	.word	index@(.nv.constant0._ZN7cutlass13device_kernelINS_4gemm6kernel13GemmUniversalIN4cute5tupleIJiiiiEEENS1_10collective13CollectiveMmaINS1_35MainloopSm100TmaUmmaWarpSpecializedILi3ELi2ELi4ENS5_IJNS4_1CILi2EEESB_NSA_ILi1EEEEEEEENS5_IJNSA_ILi128EEESF_NSA_ILi64EEEEEENS_12float_e5m2_tENS5_IJlSC_lEEESI_SJ_NS4_8TiledMMAINS4_8MMA_AtomIJNS4_10MMA_TraitsINS4_25SM100_MMA_F8F6F4_2x1SM_SSEJSI_SI_fSF_SF_NS4_17integral_constantINS4_4UMMA5MajorELSQ_0EEESR_NSO_INSP_7ScaleInELSS_0EEEST_EEEEEENS4_6LayoutINS5_IJSC_SC_SC_EEENS5_IJNSA_ILi0EEESY_SY_EEEEENS5_IJNS4_10UnderscoreES11_S11_EEEEENS4_28SM100_TMA_2SM_LOAD_MULTICASTENS4_14ComposedLayoutINS4_7SwizzleILi2ELi4ELi3EEENS4_18smem_ptr_flag_bitsILi8EEENSW_INS5_IJNSA_ILi8EEESG_EEENS5_IJSG_SC_EEEEEEEvNS4_8identityENS4_18SM100_TMA_2SM_LOADES1E_vS1F_EENS_8epilogue10collective18CollectiveEpilogueINS1I_23Sm100TmaWarpSpecializedILi2ELi2ELi32ELb0ELb0EEEJNS5_IJSG_SF_SG_EEENS5_IJNSW_ISG_SC_EENSW_INS5_IJNSA_ILi32EEESB_EEENS5_IJSC_SG_EEEEEEEESI_SJ_SI_SJ_NS1I_6fusion15FusionCallbacksIS1M_NS1U_17LinearCombinationISI_fSI_fLNS_15FloatRoundStyleE2EEES1N_S1T_JEEENS4_5SM1004TMEM4LOAD26SM100_TMEM_LOAD_32dp32b32xENS4_13SM90_TMA_LOADENS15_INS16_ILi1ELi4ELi3EEES19_NSW_INS5_IJS1A_S1P_EEENS5_IJS1P_SC_EEEEEEENS4_39AutoVectorizingCopyWithAssumedAlignmentILi128EEENS4_14SM90_TMA_STOREES29_S2B_S2B_EEEvvEEEEvNT_6ParamsE)
        /*08dc*/ 	.short	0x0380
        /*08de*/ 	.short	0x0800


	//----- nvinfo : EIATTR_SW_WAR
	.align		4
.L_55:
        /*08e0*/ 	.byte	0x04, 0x36
        /*08e2*/ 	.short	(.L_57 - .L_56)
.L_56:
        /*08e4*/ 	.word	0x00000008
.L_57:


//--------------------- .nv.callgraph             --------------------------
	.section	.nv.callgraph,"",@"SHT_CUDA_CALLGRAPH"
	.align	4
	.sectionentsize	8
	.align		4
        /*0000*/ 	.word	0x00000000
	.align		4
        /*0004*/ 	.word	0xffffffff
	.align		4
        /*0008*/ 	.word	index@(_ZN7cutlass13device_kernelINS_4gemm6kernel13GemmUniversalIN4cute5tupleIJiiiiEEENS1_10collective13CollectiveMmaINS1_35MainloopSm100TmaUmmaWarpSpecializedILi3ELi2ELi4ENS5_IJNS4_1CILi2EEESB_NSA_ILi1EEEEEEEENS5_IJNSA_ILi128EEESF_NSA_ILi64EEEEEENS_12float_e5m2_tENS5_IJlSC_lEEESI_SJ_NS4_8TiledMMAINS4_8MMA_AtomIJNS4_10MMA_TraitsINS4_25SM100_MMA_F8F6F4_2x1SM_SSEJSI_SI_fSF_SF_NS4_17integral_constantINS4_4UMMA5MajorELSQ_0EEESR_NSO_INSP_7ScaleInELSS_0EEEST_EEEEEENS4_6LayoutINS5_IJSC_SC_SC_EEENS5_IJNSA_ILi0EEESY_SY_EEEEENS5_IJNS4_10UnderscoreES11_S11_EEEEENS4_28SM100_TMA_2SM_LOAD_MULTICASTENS4_14ComposedLayoutINS4_7SwizzleILi2ELi4ELi3EEENS4_18smem_ptr_flag_bitsILi8EEENSW_INS5_IJNSA_ILi8EEESG_EEENS5_IJSG_SC_EEEEEEEvNS4_8identityENS4_18SM100_TMA_2SM_LOADES1E_vS1F_EENS_8epilogue10collective18CollectiveEpilogueINS1I_23Sm100TmaWarpSpecializedILi2ELi2ELi32ELb0ELb0EEEJNS5_IJSG_SF_SG_EEENS5_IJNSW_ISG_SC_EENSW_INS5_IJNSA_ILi32EEESB_EEENS5_IJSC_SG_EEEEEEEESI_SJ_SI_SJ_NS1I_6fusion15FusionCallbacksIS1M_NS1U_17LinearCombinationISI_fSI_fLNS_15FloatRoundStyleE2EEES1N_S1T_JEEENS4_5SM1004TMEM4LOAD26SM100_TMEM_LOAD_32dp32b32xENS4_13SM90_TMA_LOADENS15_INS16_ILi1ELi4ELi3EEES19_NSW_INS5_IJS1A_S1P_EEENS5_IJS1P_SC_EEEEEEENS4_39AutoVectorizingCopyWithAssumedAlignmentILi128EEENS4_14SM90_TMA_STOREES29_S2B_S2B_EEEvvEEEEvNT_6ParamsE)
	.align		4
        /*000c*/ 	.word	index@(__assertfail)
	.align		4
        /*0010*/ 	.word	0x00000000
	.align		4
        /*0014*/ 	.word	0xfffffffe
	.align		4
        /*0018*/ 	.word	0x00000000
	.align		4
        /*001c*/ 	.word	0xfffffffd
	.align		4
        /*0020*/ 	.word	0x00000000
	.align		4
        /*0024*/ 	.word	0xfffffffc


//--------------------- .nv.constant4             --------------------------
	.section	.nv.constant4,"a",@progbits
	.align	8
	.align		8
.nv.constant4:
        /*0000*/ 	.dword	__assertfail
	.align		8
        /*0008*/ 	.dword	__unnamed_1
	.align		8
        /*0010*/ 	.dword	__unnamed_2
	.align		8
        /*0018*/ 	.dword	_ZN40_INTERNAL_47c713b3_4_k_cu_3171015e_100294cuda3std3__45__cpo5beginE
	.align		8
        /*0020*/ 	.dword	_ZN40_INTERNAL_47c713b3_4_k_cu_3171015e_100294cuda3std3__45__cpo3endE
	.align		8
        /*0028*/ 	.dword	_ZN40_INTERNAL_47c713b3_4_k_cu_3171015e_100294cuda3std3__45__cpo6cbeginE
	.align		8
        /*0030*/ 	.dword	_ZN40_INTERNAL_47c713b3_4_k_cu_3171015e_100294cuda3std3__45__cpo4cendE
	.align		8
        /*0038*/ 	.dword	_ZN40_INTERNAL_47c713b3_4_k_cu_3171015e_100294cuda3std3__442_GLOBAL__N__47c713b3_4_k_cu_3171015e_100296ignoreE
	.align		8
        /*0040*/ 	.dword	_ZN40_INTERNAL_47c713b3_4_k_cu_3171015e_100294cuda3std3__419piecewise_constructE
	.align		8
        /*0048*/ 	.dword	_ZN40_INTERNAL_47c713b3_4_k_cu_3171015e_100294cuda3std3__48in_placeE
	.align		8
        /*0050*/ 	.dword	_ZN40_INTERNAL_47c713b3_4_k_cu_3171015e_100294cuda3std6ranges3__45__cpo4swapE
	.align		8
        /*0058*/ 	.dword	_ZN40_INTERNAL_47c713b3_4_k_cu_3171015e_100294cuda3std6ranges3__45__cpo9iter_moveE
	.align		8
        /*0060*/ 	.dword	_ZN40_INTERNAL_47c713b3_4_k_cu_3171015e_100294cute7productE
	.align		8
        /*0068*/ 	.dword	_ZN40_INTERNAL_47c713b3_4_k_cu_3171015e_100294cute1_E
	.align		8
        /*0070*/ 	.dword	$str$25
	.align		8
        /*0078*/ 	.dword	$str$26
	.align		8
        /*0080*/ 	.dword	$str$27
	.align		8
        /*0088*/ 	.dword	$str$28


//--------------------- .text._ZN7cutlass13device_kernelINS_4gemm6kernel13GemmUniversalIN4cute5tupleIJiiiiEEENS1_10collective13CollectiveMmaINS1_35MainloopSm100TmaUmmaWarpSpecializedILi3ELi2ELi4ENS5_IJNS4_1CILi2EEESB_NSA_ILi1EEEEEEEENS5_IJNSA_ILi128EEESF_NSA_ILi64EEEEEENS_12float_e5m2_tENS5_IJlSC_lEEESI_SJ_NS4_8TiledMMAINS4_8MMA_AtomIJNS4_10MMA_TraitsINS4_25SM100_MMA_F8F6F4_2x1SM_SSEJSI_SI_fSF_SF_NS4_17integral_constantINS4_4UMMA5MajorELSQ_0EEESR_NSO_INSP_7ScaleInELSS_0EEEST_EEEEEENS4_6LayoutINS5_IJSC_SC_SC_EEENS5_IJNSA_ILi0EEESY_SY_EEEEENS5_IJNS4_10UnderscoreES11_S11_EEEEENS4_28SM100_TMA_2SM_LOAD_MULTICASTENS4_14ComposedLayoutINS4_7SwizzleILi2ELi4ELi3EEENS4_18smem_ptr_flag_bitsILi8EEENSW_INS5_IJNSA_ILi8EEESG_EEENS5_IJSG_SC_EEEEEEEvNS4_8identityENS4_18SM100_TMA_2SM_LOADES1E_vS1F_EENS_8epilogue10collective18CollectiveEpilogueINS1I_23Sm100TmaWarpSpecializedILi2ELi2ELi32ELb0ELb0EEEJNS5_IJSG_SF_SG_EEENS5_IJNSW_ISG_SC_EENSW_INS5_IJNSA_ILi32EEESB_EEENS5_IJSC_SG_EEEEEEEESI_SJ_SI_SJ_NS1I_6fusion15FusionCallbacksIS1M_NS1U_17LinearCombinationISI_fSI_fLNS_15FloatRoundStyleE2EEES1N_S1T_JEEENS4_5SM1004TMEM4LOAD26SM100_TMEM_LOAD_32dp32b32xENS4_13SM90_TMA_LOADENS15_INS16_ILi1ELi4ELi3EEES19_NSW_INS5_IJS1A_S1P_EEENS5_IJS1P_SC_EEEEEEENS4_39AutoVectorizingCopyWithAssumedAlignmentILi128EEENS4_14SM90_TMA_STOREES29_S2B_S2B_EEEvvEEEEvNT_6ParamsE --------------------------
	.section	.text._ZN7cutlass13device_kernelINS_4gemm6kernel13GemmUniversalIN4cute5tupleIJiiiiEEENS1_10collective13CollectiveMmaINS1_35MainloopSm100TmaUmmaWarpSpecializedILi3ELi2ELi4ENS5_IJNS4_1CILi2EEESB_NSA_ILi1EEEEEEEENS5_IJNSA_ILi128EEESF_NSA_ILi64EEEEEENS_12float_e5m2_tENS5_IJlSC_lEEESI_SJ_NS4_8TiledMMAINS4_8MMA_AtomIJNS4_10MMA_TraitsINS4_25SM100_MMA_F8F6F4_2x1SM_SSEJSI_SI_fSF_SF_NS4_17integral_constantINS4_4UMMA5MajorELSQ_0EEESR_NSO_INSP_7ScaleInELSS_0EEEST_EEEEEENS4_6LayoutINS5_IJSC_SC_SC_EEENS5_IJNSA_ILi0EEESY_SY_EEEEENS5_IJNS4_10UnderscoreES11_S11_EEEEENS4_28SM100_TMA_2SM_LOAD_MULTICASTENS4_14ComposedLayoutINS4_7SwizzleILi2ELi4ELi3EEENS4_18smem_ptr_flag_bitsILi8EEENSW_INS5_IJNSA_ILi8EEESG_EEENS5_IJSG_SC_EEEEEEEvNS4_8identityENS4_18SM100_TMA_2SM_LOADES1E_vS1F_EENS_8epilogue10collective18CollectiveEpilogueINS1I_23Sm100TmaWarpSpecializedILi2ELi2ELi32ELb0ELb0EEEJNS5_IJSG_SF_SG_EEENS5_IJNSW_ISG_SC_EENSW_INS5_IJNSA_ILi32EEESB_EEENS5_IJSC_SG_EEEEEEEESI_SJ_SI_SJ_NS1I_6fusion15FusionCallbacksIS1M_NS1U_17LinearCombinationISI_fSI_fLNS_15FloatRoundStyleE2EEES1N_S1T_JEEENS4_5SM1004TMEM4LOAD26SM100_TMEM_LOAD_32dp32b32xENS4_13SM90_TMA_LOADENS15_INS16_ILi1ELi4ELi3EEES19_NSW_INS5_IJS1A_S1P_EEENS5_IJS1P_SC_EEEEEEENS4_39AutoVectorizingCopyWithAssumedAlignmentILi128EEENS4_14SM90_TMA_STOREES29_S2B_S2B_EEEvvEEEEvNT_6ParamsE,"ax",@progbits
	.align	128
.text._ZN7cutlass13device_kernelINS_4gemm6kernel13GemmUniversalIN4cute5tupleIJiiiiEEENS1_10collective13CollectiveMmaINS1_35MainloopSm100TmaUmmaWarpSpecializedILi3ELi2ELi4ENS5_IJNS4_1CILi2EEESB_NSA_ILi1EEEEEEEENS5_IJNSA_ILi128EEESF_NSA_ILi64EEEEEENS_12float_e5m2_tENS5_IJlSC_lEEESI_SJ_NS4_8TiledMMAINS4_8MMA_AtomIJNS4_10MMA_TraitsINS4_25SM100_MMA_F8F6F4_2x1SM_SSEJSI_SI_fSF_SF_NS4_17integral_constantINS4_4UMMA5MajorELSQ_0EEESR_NSO_INSP_7ScaleInELSS_0EEEST_EEEEEENS4_6LayoutINS5_IJSC_SC_SC_EEENS5_IJNSA_ILi0EEESY_SY_EEEEENS5_IJNS4_10UnderscoreES11_S11_EEEEENS4_28SM100_TMA_2SM_LOAD_MULTICASTENS4_14ComposedLayoutINS4_7SwizzleILi2ELi4ELi3EEENS4_18smem_ptr_flag_bitsILi8EEENSW_INS5_IJNSA_ILi8EEESG_EEENS5_IJSG_SC_EEEEEEEvNS4_8identityENS4_18SM100_TMA_2SM_LOADES1E_vS1F_EENS_8epilogue10collective18CollectiveEpilogueINS1I_23Sm100TmaWarpSpecializedILi2ELi2ELi32ELb0ELb0EEEJNS5_IJSG_SF_SG_EEENS5_IJNSW_ISG_SC_EENSW_INS5_IJNSA_ILi32EEESB_EEENS5_IJSC_SG_EEEEEEEESI_SJ_SI_SJ_NS1I_6fusion15FusionCallbacksIS1M_NS1U_17LinearCombinationISI_fSI_fLNS_15FloatRoundStyleE2EEES1N_S1T_JEEENS4_5SM1004TMEM4LOAD26SM100_TMEM_LOAD_32dp32b32xENS4_13SM90_TMA_LOADENS15_INS16_ILi1ELi4ELi3EEES19_NSW_INS5_IJS1A_S1P_EEENS5_IJS1P_SC_EEEEEEENS4_39AutoVectorizingCopyWithAssumedAlignmentILi128EEENS4_14SM90_TMA_STOREES29_S2B_S2B_EEEvvEEEEvNT_6ParamsE:
        .type           _ZN7cutlass13device_kernelINS_4gemm6kernel13GemmUniversalIN4cute5tupleIJiiiiEEENS1_10collective13CollectiveMmaINS1_35MainloopSm100TmaUmmaWarpSpecializedILi3ELi2ELi4ENS5_IJNS4_1CILi2EEESB_NSA_ILi1EEEEEEEENS5_IJNSA_ILi128EEESF_NSA_ILi64EEEEEENS_12float_e5m2_tENS5_IJlSC_lEEESI_SJ_NS4_8TiledMMAINS4_8MMA_AtomIJNS4_10MMA_TraitsINS4_25SM100_MMA_F8F6F4_2x1SM_SSEJSI_SI_fSF_SF_NS4_17integral_constantINS4_4UMMA5MajorELSQ_0EEESR_NSO_INSP_7ScaleInELSS_0EEEST_EEEEEENS4_6LayoutINS5_IJSC_SC_SC_EEENS5_IJNSA_ILi0EEESY_SY_EEEEENS5_IJNS4_10UnderscoreES11_S11_EEEEENS4_28SM100_TMA_2SM_LOAD_MULTICASTENS4_14ComposedLayoutINS4_7SwizzleILi2ELi4ELi3EEENS4_18smem_ptr_flag_bitsILi8EEENSW_INS5_IJNSA_ILi8EEESG_EEENS5_IJSG_SC_EEEEEEEvNS4_8identityENS4_18SM100_TMA_2SM_LOADES1E_vS1F_EENS_8epilogue10collective18CollectiveEpilogueINS1I_23Sm100TmaWarpSpecializedILi2ELi2ELi32ELb0ELb0EEEJNS5_IJSG_SF_SG_EEENS5_IJNSW_ISG_SC_EENSW_INS5_IJNSA_ILi32EEESB_EEENS5_IJSC_SG_EEEEEEEESI_SJ_SI_SJ_NS1I_6fusion15FusionCallbacksIS1M_NS1U_17LinearCombinationISI_fSI_fLNS_15FloatRoundStyleE2EEES1N_S1T_JEEENS4_5SM1004TMEM4LOAD26SM100_TMEM_LOAD_32dp32b32xENS4_13SM90_TMA_LOADENS15_INS16_ILi1ELi4ELi3EEES19_NSW_INS5_IJS1A_S1P_EEENS5_IJS1P_SC_EEEEEEENS4_39AutoVectorizingCopyWithAssumedAlignmentILi128EEENS4_14SM90_TMA_STOREES29_S2B_S2B_EEEvvEEEEvNT_6ParamsE,@function
        .size           _ZN7cutlass13device_kernelINS_4gemm6kernel13GemmUniversalIN4cute5tupleIJiiiiEEENS1_10collective13CollectiveMmaINS1_35MainloopSm100TmaUmmaWarpSpecializedILi3ELi2ELi4ENS5_IJNS4_1CILi2EEESB_NSA_ILi1EEEEEEEENS5_IJNSA_ILi128EEESF_NSA_ILi64EEEEEENS_12float_e5m2_tENS5_IJlSC_lEEESI_SJ_NS4_8TiledMMAINS4_8MMA_AtomIJNS4_10MMA_TraitsINS4_25SM100_MMA_F8F6F4_2x1SM_SSEJSI_SI_fSF_SF_NS4_17integral_constantINS4_4UMMA5MajorELSQ_0EEESR_NSO_INSP_7ScaleInELSS_0EEEST_EEEEEENS4_6LayoutINS5_IJSC_SC_SC_EEENS5_IJNSA_ILi0EEESY_SY_EEEEENS5_IJNS4_10UnderscoreES11_S11_EEEEENS4_28SM100_TMA_2SM_LOAD_MULTICASTENS4_14ComposedLayoutINS4_7SwizzleILi2ELi4ELi3EEENS4_18smem_ptr_flag_bitsILi8EEENSW_INS5_IJNSA_ILi8EEESG_EEENS5_IJSG_SC_EEEEEEEvNS4_8identityENS4_18SM100_TMA_2SM_LOADES1E_vS1F_EENS_8epilogue10collective18CollectiveEpilogueINS1I_23Sm100TmaWarpSpecializedILi2ELi2ELi32ELb0ELb0EEEJNS5_IJSG_SF_SG_EEENS5_IJNSW_ISG_SC_EENSW_INS5_IJNSA_ILi32EEESB_EEENS5_IJSC_SG_EEEEEEEESI_SJ_SI_SJ_NS1I_6fusion15FusionCallbacksIS1M_NS1U_17LinearCombinationISI_fSI_fLNS_15FloatRoundStyleE2EEES1N_S1T_JEEENS4_5SM1004TMEM4LOAD26SM100_TMEM_LOAD_32dp32b32xENS4_13SM90_TMA_LOADENS15_INS16_ILi1ELi4ELi3EEES19_NSW_INS5_IJS1A_S1P_EEENS5_IJS1P_SC_EEEEEEENS4_39AutoVectorizingCopyWithAssumedAlignmentILi128EEENS4_14SM90_TMA_STOREES29_S2B_S2B_EEEvvEEEEvNT_6ParamsE,(.L_x_160 - _ZN7cutlass13device_kernelINS_4gemm6kernel13GemmUniversalIN4cute5tupleIJiiiiEEENS1_10collective13CollectiveMmaINS1_35MainloopSm100TmaUmmaWarpSpecializedILi3ELi2ELi4ENS5_IJNS4_1CILi2EEESB_NSA_ILi1EEEEEEEENS5_IJNSA_ILi128EEESF_NSA_ILi64EEEEEENS_12float_e5m2_tENS5_IJlSC_lEEESI_SJ_NS4_8TiledMMAINS4_8MMA_AtomIJNS4_10MMA_TraitsINS4_25SM100_MMA_F8F6F4_2x1SM_SSEJSI_SI_fSF_SF_NS4_17integral_constantINS4_4UMMA5MajorELSQ_0EEESR_NSO_INSP_7ScaleInELSS_0EEEST_EEEEEENS4_6LayoutINS5_IJSC_SC_SC_EEENS5_IJNSA_ILi0EEESY_SY_EEEEENS5_IJNS4_10UnderscoreES11_S11_EEEEENS4_28SM100_TMA_2SM_LOAD_MULTICASTENS4_14ComposedLayoutINS4_7SwizzleILi2ELi4ELi3EEENS4_18smem_ptr_flag_bitsILi8EEENSW_INS5_IJNSA_ILi8EEESG_EEENS5_IJSG_SC_EEEEEEEvNS4_8identityENS4_18SM100_TMA_2SM_LOADES1E_vS1F_EENS_8epilogue10collective18CollectiveEpilogueINS1I_23Sm100TmaWarpSpecializedILi2ELi2ELi32ELb0ELb0EEEJNS5_IJSG_SF_SG_EEENS5_IJNSW_ISG_SC_EENSW_INS5_IJNSA_ILi32EEESB_EEENS5_IJSC_SG_EEEEEEEESI_SJ_SI_SJ_NS1I_6fusion15FusionCallbacksIS1M_NS1U_17LinearCombinationISI_fSI_fLNS_15FloatRoundStyleE2EEES1N_S1T_JEEENS4_5SM1004TMEM4LOAD26SM100_TMEM_LOAD_32dp32b32xENS4_13SM90_TMA_LOADENS15_INS16_ILi1ELi4ELi3EEES19_NSW_INS5_IJS1A_S1P_EEENS5_IJS1P_SC_EEEEEEENS4_39AutoVectorizingCopyWithAssumedAlignmentILi128EEENS4_14SM90_TMA_STOREES29_S2B_S2B_EEEvvEEEEvNT_6ParamsE)
        .other          _ZN7cutlass13device_kernelINS_4gemm6kernel13GemmUniversalIN4cute5tupleIJiiiiEEENS1_10collective13CollectiveMmaINS1_35MainloopSm100TmaUmmaWarpSpecializedILi3ELi2ELi4ENS5_IJNS4_1CILi2EEESB_NSA_ILi1EEEEEEEENS5_IJNSA_ILi128EEESF_NSA_ILi64EEEEEENS_12float_e5m2_tENS5_IJlSC_lEEESI_SJ_NS4_8TiledMMAINS4_8MMA_AtomIJNS4_10MMA_TraitsINS4_25SM100_MMA_F8F6F4_2x1SM_SSEJSI_SI_fSF_SF_NS4_17integral_constantINS4_4UMMA5MajorELSQ_0EEESR_NSO_INSP_7ScaleInELSS_0EEEST_EEEEEENS4_6LayoutINS5_IJSC_SC_SC_EEENS5_IJNSA_ILi0EEESY_SY_EEEEENS5_IJNS4_10UnderscoreES11_S11_EEEEENS4_28SM100_TMA_2SM_LOAD_MULTICASTENS4_14ComposedLayoutINS4_7SwizzleILi2ELi4ELi3EEENS4_18smem_ptr_flag_bitsILi8EEENSW_INS5_IJNSA_ILi8EEESG_EEENS5_IJSG_SC_EEEEEEEvNS4_8identityENS4_18SM100_TMA_2SM_LOADES1E_vS1F_EENS_8epilogue10collective18CollectiveEpilogueINS1I_23Sm100TmaWarpSpecializedILi2ELi2ELi32ELb0ELb0EEEJNS5_IJSG_SF_SG_EEENS5_IJNSW_ISG_SC_EENSW_INS5_IJNSA_ILi32EEESB_EEENS5_IJSC_SG_EEEEEEEESI_SJ_SI_SJ_NS1I_6fusion15FusionCallbacksIS1M_NS1U_17LinearCombinationISI_fSI_fLNS_15FloatRoundStyleE2EEES1N_S1T_JEEENS4_5SM1004TMEM4LOAD26SM100_TMEM_LOAD_32dp32b32xENS4_13SM90_TMA_LOADENS15_INS16_ILi1ELi4ELi3EEES19_NSW_INS5_IJS1A_S1P_EEENS5_IJS1P_SC_EEEEEEENS4_39AutoVectorizingCopyWithAssumedAlignmentILi128EEENS4_14SM90_TMA_STOREES29_S2B_S2B_EEEvvEEEEvNT_6ParamsE,@"STO_CUDA_ENTRY STV_DEFAULT"
_ZN7cutlass13device_kernelINS_4gemm6kernel13GemmUniversalIN4cute5tupleIJiiiiEEENS1_10collective13CollectiveMmaINS1_35MainloopSm100TmaUmmaWarpSpecializedILi3ELi2ELi4ENS5_IJNS4_1CILi2EEESB_NSA_ILi1EEEEEEEENS5_IJNSA_ILi128EEESF_NSA_ILi64EEEEEENS_12float_e5m2_tENS5_IJlSC_lEEESI_SJ_NS4_8TiledMMAINS4_8MMA_AtomIJNS4_10MMA_TraitsINS4_25SM100_MMA_F8F6F4_2x1SM_SSEJSI_SI_fSF_SF_NS4_17integral_constantINS4_4UMMA5MajorELSQ_0EEESR_NSO_INSP_7ScaleInELSS_0EEEST_EEEEEENS4_6LayoutINS5_IJSC_SC_SC_EEENS5_IJNSA_ILi0EEESY_SY_EEEEENS5_IJNS4_10UnderscoreES11_S11_EEEEENS4_28SM100_TMA_2SM_LOAD_MULTICASTENS4_14ComposedLayoutINS4_7SwizzleILi2ELi4ELi3EEENS4_18smem_ptr_flag_bitsILi8EEENSW_INS5_IJNSA_ILi8EEESG_EEENS5_IJSG_SC_EEEEEEEvNS4_8identityENS4_18SM100_TMA_2SM_LOADES1E_vS1F_EENS_8epilogue10collective18CollectiveEpilogueINS1I_23Sm100TmaWarpSpecializedILi2ELi2ELi32ELb0ELb0EEEJNS5_IJSG_SF_SG_EEENS5_IJNSW_ISG_SC_EENSW_INS5_IJNSA_ILi32EEESB_EEENS5_IJSC_SG_EEEEEEEESI_SJ_SI_SJ_NS1I_6fusion15FusionCallbacksIS1M_NS1U_17LinearCombinationISI_fSI_fLNS_15FloatRoundStyleE2EEES1N_S1T_JEEENS4_5SM1004TMEM4LOAD26SM100_TMEM_LOAD_32dp32b32xENS4_13SM90_TMA_LOADENS15_INS16_ILi1ELi4ELi3EEES19_NSW_INS5_IJS1A_S1P_EEENS5_IJS1P_SC_EEEEEEENS4_39AutoVectorizingCopyWithAssumedAlignmentILi128EEENS4_14SM90_TMA_STOREES29_S2B_S2B_EEEvvEEEEvNT_6ParamsE:
[----:B------:R-:W1:Y:S01]  /*0000*/  LDC R1, c[0x0][0x37c] ;  /* 0x0000df00ff017b82 */ /* 0x000e620000000800 */
[----:B------:R-:W2:Y:S01]  /*0010*/  S2R R97, SR_TID.X ;  /* 0x0000000000617919 */ /* 0x000ea20000002100 */
[----:B------:R-:W3:Y:S06]  /*0020*/  LDCU.64 UR8, c[0x0][0x890] ;  /* 0x00011200ff0877ac */ /* 0x000eec0008000a00 */
[----:B------:R-:W4:Y:S01]  /*0030*/  S2UR UR46, SR_CgaCtaId ;  /* 0x00000000002e79c3 */ /* 0x000f220000008800 */
[----:B------:R-:W-:Y:S02]  /*0040*/  PRMT R86, RZ, 0x7610, R86 ;  /* 0x00007610ff567816 */ /* 0x000fe40000000056 */
[----:B------:R-:W-:Y:S01]  /*0050*/  ELECT P1, URZ, PT ;  /* 0x0000000000ff782f */ /* 0x000fe20003820000 */
[----:B---3--:R-:W-:-:S04]  /*0060*/  UISETP.NE.U32.AND UP0, UPT, UR8, URZ, UPT ;  /* 0x000000ff0800728c */ /* 0x008fc8000bf05070 */
[----:B------:R-:W-:Y:S02]  /*0070*/  UISETP.NE.AND.EX UP0, UPT, UR9, URZ, UPT, UP0 ;  /* 0x000000ff0900728c */ /* 0x000fe4000bf05300 */
[----:B----4-:R-:W-:Y:S02]  /*0080*/  ULOP3.LUT UR33, UR46, 0x1, URZ, 0xc0, !UPT ;  /* 0x000000012e217892 */ /* 0x010fe4000f8ec0ff */
[----:B------:R-:W-:Y:S01]  /*0090*/  ULOP3.LUT UR34, UR46, 0x1, URZ, 0x3c, !UPT ;  /* 0x000000012e227892 */ /* 0x000fe2000f8e3cff */
[----:B--2---:R-:W-:-:S05]  /*00a0*/  SHF.R.U32.HI R87, RZ, 0x5, R97 ;  /* 0x00000005ff577819 */ /* 0x004fca0000011661 */
[----:B------:R-:W2:Y:S02]  /*00b0*/  SHFL.IDX PT, R0, R87, RZ, 0x1f ;  /* 0x00001fff57007589 */ /* 0x000ea400000e0000 */
[----:B--2---:R-:W-:Y:S01]  /*00c0*/  R2UR UR25, R0 ;  /* 0x00000000001972ca */ /* 0x004fe200000e0000 */
[----:B-1----:R-:W-:-:S14]  /*00d0*/  BRA.U UP0, `(.L_x_0) ;  /* 0x0000000100307547 */ /* 0x002fdc000b800000 */
[----:B------:R-:W1:Y:S02]  /*00e0*/  LDCU.64 UR4, c[0x0][0x888] ;  /* 0x00011100ff0477ac */ /* 0x000e640008000a00 */
[----:B-1----:R-:W-:-:S04]  /*00f0*/  UISETP.NE.U32.AND UP0, UPT, UR4, URZ, UPT ;  /* 0x000000ff0400728c */ /* 0x002fc8000bf05070 */
[----:B------:R-:W-:-:S09]  /*0100*/  UISETP.NE.AND.EX UP0, UPT, UR5, URZ, UPT, UP0 ;  /* 0x000000ff0500728c */ /* 0x000fd2000bf05300 */
[----:B------:R-:W-:Y:S05]  /*0110*/  BRA.U !UP0, `(.L_x_1) ;  /* 0x0000000108147547 */ /* 0x000fea000b800000 */
[----:B------:R-:W1:Y:S01]  /*0120*/  LDC.64 R2, c[0x0][0x888] ;  /* 0x00022200ff027b82 */ /* 0x000e620000000a00 */
[----:B------:R-:W1:Y:S02]  /*0130*/  LDCU.64 UR4, c[0x0][0x358] ;  /* 0x00006b00ff0477ac */ /* 0x000e640008000a00 */
[----:B-1----:R1:W5:Y:S01]  /*0140*/  LDG.E R41, desc[UR4][R2.64] ;  /* 0x0000000402297981 */ /* 0x002362000c1e1900 */
[----:B------:R-:W-:Y:S01]  /*0150*/  HFMA2 R86, -RZ, RZ, 0, 5.9604644775390625e-08 ;  /* 0x00000001ff567431 */ /* 0x000fe200000001ff */
[----:B------:R-:W-:Y:S05]  /*0160*/  BRA `(.L_x_0) ;  /* 0x00000000000c7947 */ /* 0x000fea0003800000 */
.L_x_1:
[----:B------:R-:W1:Y:S01]  /*0170*/  LDCU UR4, c[0x0][0x880] ;  /* 0x00011000ff0477ac */ /* 0x000e620008000800 */
[----:B------:R-:W-:Y:S01]  /*0180*/  HFMA2 R86, -RZ, RZ, 0, 5.9604644775390625e-08 ;  /* 0x00000001ff567431 */ /* 0x000fe200000001ff */
[----:B-1----:R-:W-:-:S07]  /*0190*/  MOV R41, UR4 ;  /* 0x0000000400297c02 */ /* 0x002fce0008000f00 */
.L_x_0:
[----:B------:R-:W2:Y:S02]  /*01a0*/  LDCU.64 UR4, c[0x0][0x8b0] ;  /* 0x00011600ff0477ac */ /* 0x000ea40008000a00 */
[----:B--2---:R-:W-:-:S04]  /*01b0*/  UISETP.NE.U32.AND UP0, UPT, UR4, URZ, UPT ;  /* 0x000000ff0400728c */ /* 0x004fc8000bf05070 */
[----:B------:R-:W-:-:S09]  /*01c0*/  UISETP.NE.AND.EX UP0, UPT, UR5, URZ, UPT, UP0 ;  /* 0x000000ff0500728c */ /* 0x000fd2000bf05300 */
[----:B------:R-:W-:Y:S05]  /*01d0*/  BRA.U UP0, `(.L_x_2) ;  /* 0x0000000100287547 */ /* 0x000fea000b800000 */
[----:B------:R-:W2:Y:S02]  /*01e0*/  LDCU.64 UR4, c[0x0][0x8a8] ;  /* 0x00011500ff0477ac */ /* 0x000ea40008000a00 */
[----:B--2---:R-:W-:-:S04]  /*01f0*/  UISETP.NE.U32.AND UP0, UPT, UR4, URZ, UPT ;  /* 0x000000ff0400728c */ /* 0x004fc8000bf05070 */
[----:B------:R-:W-:-:S09]  /*0200*/  UISETP.NE.AND.EX UP0, UPT, UR5, URZ, UPT, UP0 ;  /* 0x000000ff0500728c */ /* 0x000fd2000bf05300 */
[----:B------:R-:W-:Y:S05]  /*0210*/  BRA.U !UP0, `(.L_x_3) ;  /* 0x0000000108107547 */ /* 0x000fea000b800000 */
[----:B------:R-:W2:Y:S01]  /*0220*/  LDC.64 R38, c[0x0][0x8a8] ;  /* 0x00022a00ff267b82 */ /* 0x000ea20000000a00 */
[----:B------:R-:W2:Y:S02]  /*0230*/  LDCU.64 UR4, c[0x0][0x358] ;  /* 0x00006b00ff0477ac */ /* 0x000ea40008000a00 */
[----:B--2---:R2:W5:Y:S01]  /*0240*/  LDG.E R38, desc[UR4][R38.64] ;  /* 0x0000000426267981 */ /* 0x004562000c1e1900 */
[----:B------:R-:W-:Y:S05]  /*0250*/  BRA `(.L_x_2) ;  /* 0x0000000000087947 */ /* 0x000fea0003800000 */
.L_x_3:
[----:B------:R-:W2:Y:S02]  /*0260*/  LDCU UR4, c[0x0][0x8a0] ;  /* 0x00011400ff0477ac */ /* 0x000ea40008000800 */
[----:B--2---:R-:W-:Y:S02]  /*0270*/  MOV R38, UR4 ;  /* 0x0000000400267c02 */ /* 0x004fe40008000f00 */
.L_x_2:
[----:B------:R-:W-:Y:S01]  /*0280*/  IMAD.U32 R0, RZ, RZ, UR25 ;  /* 0x00000019ff007e24 */ /* 0x000fe2000f8e00ff */
[----:B------:R-:W-:Y:S04]  /*0290*/  BSSY.RECONVERGENT B0, `(.L_x_4) ;  /* 0x000000c000007945 */ /* 0x000fe80003800200 */
[C---:B------:R-:W-:Y:S02]  /*02a0*/  ISETP.NE.OR P2, PT, R0.reuse, 0x1, !P1 ;  /* 0x000000010000780c */ /* 0x040fe40004f45670 */
[----:B------:R-:W-:-:S11]  /*02b0*/  ISETP.NE.OR P0, PT, R0, 0x3, !P1 ;  /* 0x000000030000780c */ /* 0x000fd60004f05670 */
[----:B------:R-:W-:Y:S05]  /*02c0*/  @P2 BRA `(.L_x_5) ;  /* 0x0000000000202947 */ /* 0x000fea0003800000 */
[----:B------:R-:W3:Y:S02]  /*02d0*/  LDCU.64 UR4, c[0x0][0x348] ;  /* 0x00006900ff0477ac */ /* 0x000ee40008000a00 */
[----:B---3--:R-:W-:Y:S02]  /*02e0*/  UIADD3 UR6, UP1, UPT, UR4, 0x80, URZ ;  /* 0x0000008004067890 */ /* 0x008fe4000ff3e0ff */
[----:B------:R-:W-:Y:S02]  /*02f0*/  UIADD3 UR4, UP0, UPT, UR4, 0x180, URZ ;  /* 0x0000018004047890 */ /* 0x000fe4000ff1e0ff */
[----:B------:R-:W-:Y:S02]  /*0300*/  UIADD3.X UR7, UPT, UPT, URZ, UR5, URZ, UP1, !UPT ;  /* 0x00000005ff077290 */ /* 0x000fe40008ffe4ff */
[----:B------:R-:W-:-:S07]  /*0310*/  UIADD3.X UR5, UPT, UPT, URZ, UR5, URZ, UP0, !UPT ;  /* 0x00000005ff057290 */ /* 0x000fce00087fe4ff */
[----:B------:R3:W-:Y:S02]  /*0320*/  UTMACCTL.PF [UR6] ;  /* 0x00000000060079b9 */ /* 0x0007e40008040000 */
[----:B------:R3:W-:Y:S02]  /*0330*/  UTMACCTL.PF [UR4] ;  /* 0x00000000040079b9 */ /* 0x0007e40008040000 */
[----:B---3--:R-:W-:Y:S01]  /*0340*/  NOP ;  /* 0x0000000000007918 */ /* 0x008fe20000000000 */
.L_x_5:
[----:B------:R-:W-:Y:S05]  /*0350*/  BSYNC.RECONVERGENT B0 ;  /* 0x0000000000007941 */ /* 0x000fea0003800200 */
.L_x_4:
[----:B------:R-:W-:Y:S04]  /*0360*/  BSSY.RECONVERGENT B0, `(.L_x_6) ;  /* 0x000000a000007945 */ /* 0x000fe80003800200 */
        /* <DEDUP_REMOVED lines=9> */
.L_x_7:
[----:B------:R-:W-:Y:S05]  /*0400*/  BSYNC.RECONVERGENT B0 ;  /* 0x0000000000007941 */ /* 0x000fea0003800200 */
.L_x_6:
[----:B------:R-:W3:Y:S01]  /*0410*/  LDCU.64 UR4, c[0x0][0x888] ;  /* 0x00011100ff0477ac */ /* 0x000ee20008000a00 */
[----:B------:R-:W-:Y:S02]  /*0420*/  UISETP.EQ.U32.AND UP1, UPT, UR8, URZ, UPT ;  /* 0x000000ff0800728c */ /* 0x000fe4000bf22070 */
[----:B------:R-:W-:Y:S02]  /*0430*/  UPLOP3.LUT UP3, UPT, UPT, UPT, UPT, 0x80, 0x8 ;  /* 0x000000000008789c */ /* 0x000fe40003f6f070 */
[----:B---3--:R-:W-:-:S04]  /*0440*/  UISETP.NE.U32.AND UP0, UPT, UR4, URZ, UPT ;  /* 0x000000ff0400728c */ /* 0x008fc8000bf05070 */
[----:B------:R-:W-:-:S04]  /*0450*/  UISETP.NE.AND.EX UP0, UPT, UR5, URZ, UPT, UP0 ;  /* 0x000000ff0500728c */ /* 0x000fc8000bf05300 */
[----:B------:R-:W-:-:S04]  /*0460*/  UISETP.EQ.OR.EX UP2, UPT, UR9, URZ, !UP0, UP1 ;  /* 0x000000ff0900728c */ /* 0x000fc8000c742710 */
[----:B------:R-:W-:-:S06]  /*0470*/  UP2UR UR4, UPR, URZ, 0x4 ;  /* 0x00000004ff047883 */ /* 0x000fcc0008000000 */
[----:B------:R-:W-:Y:S01]  /*0480*/  MOV R89, UR4 ;  /* 0x0000000400597c02 */ /* 0x000fe20008000f00 */
[----:B------:R-:W-:Y:S06]  /*0490*/  BRA.U !UP2, `(.L_x_8) ;  /* 0x000000010a207547 */ /* 0x000fec000b800000 */
[----:B------:R-:W-:Y:S01]  /*04a0*/  UISETP.NE.U32.AND UP1, UPT, UR8, URZ, UPT ;  /* 0x000000ff0800728c */ /* 0x000fe2000bf25070 */
[----:B-----5:R-:W-:Y:S01]  /*04b0*/  FSETP.NEU.AND P0, PT, R41, RZ, PT ;  /* 0x000000ff2900720b */ /* 0x020fe20003f0d000 */
[----:B------:R-:W-:Y:S02]  /*04c0*/  USEL UR4, URZ, 0xffffffff, UP0 ;  /* 0xffffffffff047887 */ /* 0x000fe40008000000 */
[----:B------:R-:W-:-:S10]  /*04d0*/  UISETP.NE.AND.EX UP1, UPT, UR9, URZ, UPT, UP1 ;  /* 0x000000ff0900728c */ /* 0x000fd4000bf25310 */
[----:B------:R-:W-:Y:S01]  /*04e0*/  VOTEU.ANY UP0, P0 ;  /* 0x0000000000ff7886 */ /* 0x000fe20000000100 */
[----:B------:R-:W-:-:S04]  /*04f0*/  @!UP1 USEL UR4, URZ, 0xffffffff, UP0 ;  /* 0xffffffffff049887 */ /* 0x000fc80008000000 */
[----:B------:R-:W-:-:S04]  /*0500*/  ULOP3.LUT UR4, UR4, 0x1, URZ, 0xc0, !UPT ;  /* 0x0000000104047892 */ /* 0x000fc8000f8ec0ff */
[----:B------:R-:W-:-:S11]  /*0510*/  UISETP.NE.U32.AND UP3, UPT, UR4, 0x1, UPT ;  /* 0x000000010400788c */ /* 0x000fd6000bf65070 */
.L_x_8:
[----:B------:R-:W3:Y:S01]  /*0520*/  SHFL.IDX PT, R0, R87, RZ, 0x1f ;  /* 0x00001fff57007589 */ /* 0x000ee200000e0000 */
[----:B------:R-:W-:-:S04]  /*0530*/  UISETP.NE.AND UP0, UPT, UR25, 0x2, UPT ;  /* 0x000000021900788c */ /* 0x000fc8000bf05270 */
[----:B------:R-:W-:Y:S02]  /*0540*/  UISETP.EQ.AND UP1, UPT, UR33, URZ, !UP0 ;  /* 0x000000ff2100728c */ /* 0x000fe4000c722270 */
[----:B------:R-:W-:-:S04]  /*0550*/  USEL UR41, URZ, 0x1, UP0 ;  /* 0x00000001ff297887 */ /* 0x000fc80008000000 */
[----:B------:R-:W-:Y:S02]  /*0560*/  PLOP3.LUT P3, PT, P1, PT, UP1, 0x80, 0x8 ;  /* 0x000000000008781c */ /* 0x000fe40000f6f018 */
[----:B---3--:R-:W-:-:S13]  /*0570*/  ISETP.NE.AND P0, PT, R0, RZ, PT ;  /* 0x000000ff0000720c */ /* 0x008fda0003f05270 */
[----:B------:R-:W-:Y:S05]  /*0580*/  @P0 BRA `(.L_x_9) ;  /* 0x00000000004c0947 */ /* 0x000fea0003800000 */
[----:B------:R-:W-:Y:S01]  /*0590*/  UMOV UR4, 0x400 ;  /* 0x0000040000047882 */ /* 0x000fe20000000000 */
[----:B------:R-:W-:Y:S01]  /*05a0*/  UMOV UR8, 0x1 ;  /* 0x0000000100087882 */ /* 0x000fe20000000000 */
[----:B------:R-:W-:Y:S01]  /*05b0*/  UMOV UR6, 0x2 ;  /* 0x0000000200067882 */ /* 0x000fe20000000000 */
[----:B------:R-:W-:Y:S02]  /*05c0*/  ULEA UR4, UR46, UR4, 0x18 ;  /* 0x000000042e047291 */ /* 0x000fe4000f8ec0ff */
[----:B------:R-:W-:-:S04]  /*05d0*/  UIADD3 UR8, UPT, UPT, -UR8, 0x100000, URZ ;  /* 0x0010000008087890 */ /* 0x000fc8000fffe1ff */
[----:B------:R-:W-:Y:S02]  /*05e0*/  USHF.L.U32 UR9, UR8, 0xb, URZ ;  /* 0x0000000b08097899 */ /* 0x000fe400080006ff */
[----:B------:R-:W-:Y:S02]  /*05f0*/  USHF.L.U32 UR8, UR8, 0x1, URZ ;  /* 0x0000000108087899 */ /* 0x000fe400080006ff */
[----:B------:R-:W-:-:S04]  /*0600*/  UIADD3 UR6, UPT, UPT, -UR6, 0x100000, URZ ;  /* 0x0010000006067890 */ /* 0x000fc8000fffe1ff */
[----:B------:R-:W-:Y:S02]  /*0610*/  USHF.L.U32 UR7, UR6, 0xb, URZ ;  /* 0x0000000b06077899 */ /* 0x000fe400080006ff */
[----:B------:R-:W-:Y:S01]  /*0620*/  USHF.L.U32 UR6, UR6, 0x1, URZ ;  /* 0x0000000106067899 */ /* 0x000fe200080006ff */
[----:B------:R-:W-:Y:S01]  /*0630*/  ELECT P0, URZ, PT ;  /* 0x0000000000ff782f */ /* 0x000fe20003800000 */
[----:B------:R-:W3:Y:S02]  /*0640*/  FENCE.VIEW.ASYNC.S ;  /* 0x00000000000073c6 */ /* 0x000ee40000000000 */
[----:B---3--:R3:W4:Y:S08]  /*0650*/  SYNCS.EXCH.64 URZ, [UR4], UR8 ;  /* 0x0000000804ff75b2 */ /* 0x0087300008000100 */
[----:B------:R3:W1:Y:S01]  /*0660*/  SYNCS.EXCH.64 URZ, [UR4+0x18], UR6 ;  /* 0x0000180604ff75b2 */ /* 0x0006620008000100 */
[----:B------:R3:W1:Y:S01]  /*0670*/  SYNCS.EXCH.64 URZ, [UR4+0x8], UR8 ;  /* 0x0000080804ff75b2 */ /* 0x0006620008000100 */
[----:B------:R3:W1:Y:S01]  /*0680*/  SYNCS.EXCH.64 URZ, [UR4+0x20], UR6 ;  /* 0x0000200604ff75b2 */ /* 0x0006620008000100 */
[----:B------:R3:W1:Y:S01]  /*0690*/  SYNCS.EXCH.64 URZ, [UR4+0x10], UR8 ;  /* 0x0000100804ff75b2 */ /* 0x0006620008000100 */
[----:B------:R3:W1:Y:S01]  /*06a0*/  SYNCS.EXCH.64 URZ, [UR4+0x28], UR6 ;  /* 0x0000280604ff75b2 */ /* 0x0006620008000100 */
[----:B------:R-:W-:Y:S01]  /*06b0*/  NOP ;  /* 0x0000000000007918 */ /* 0x000fe20000000000 */
.L_x_9:
[----:B------:R-:W2:Y:S01]  /*06c0*/  SHFL.IDX PT, R0, R87, RZ, 0x1f ;  /* 0x00001fff57007589 */ /* 0x000ea200000e0000 */
[----:B------:R-:W-:Y:S01]  /*06d0*/  NOP ;  /* 0x0000000000007918 */ /* 0x000fe20000000000 */
[----:B--2---:R-:W-:-:S13]  /*06e0*/  ISETP.NE.AND P0, PT, R0, 0x1, PT ;  /* 0x000000010000780c */ /* 0x004fda0003f05270 */
[----:B------:R-:W-:Y:S05]  /*06f0*/  @P0 BRA `(.L_x_10) ;  /* 0x0000000000440947 */ /* 0x000fea0003800000 */
[----:B---3--:R-:W-:Y:S01]  /*0700*/  UMOV UR4, 0x400 ;  /* 0x0000040000047882 */ /* 0x008fe20000000000 */
        /* <DEDUP_REMOVED lines=10> */
[----:B------:R-:W2:Y:S02]  /*07b0*/  FENCE.VIEW.ASYNC.S ;  /* 0x00000000000073c6 */ /* 0x000ea40000000000 */
[----:B--2---:R2:W3:Y:S08]  /*07c0*/  SYNCS.EXCH.64 URZ, [UR4+0x30], UR8 ;  /* 0x0000300804ff75b2 */ /* 0x0044f00008000100 */
[----:B------:R2:W1:Y:S01]  /*07d0*/  SYNCS.EXCH.64 URZ, [UR4+0x40], UR6 ;  /* 0x0000400604ff75b2 */ /* 0x0004620008000100 */
[----:B------:R2:W1:Y:S01]  /*07e0*/  SYNCS.EXCH.64 URZ, [UR4+0x38], UR8 ;  /* 0x0000380804ff75b2 */ /* 0x0004620008000100 */
[----:B------:R2:W1:Y:S01]  /*07f0*/  SYNCS.EXCH.64 URZ, [UR4+0x48], UR6 ;  /* 0x0000480604ff75b2 */ /* 0x0004620008000100 */
[----:B------:R-:W-:Y:S01]  /*0800*/  NOP ;  /* 0x0000000000007918 */ /* 0x000fe20000000000 */
.L_x_10:
[----:B------:R-:W4:Y:S01]  /*0810*/  SHFL.IDX PT, R0, R87, RZ, 0x1f ;  /* 0x00001fff57007589 */ /* 0x000f2200000e0000 */
[----:B------:R-:W-:Y:S01]  /*0820*/  NOP ;  /* 0x0000000000007918 */ /* 0x000fe20000000000 */
[----:B----4-:R-:W-:-:S13]  /*0830*/  ISETP.NE.AND P0, PT, R0, 0x3, PT ;  /* 0x000000030000780c */ /* 0x010fda0003f05270 */
[----:B------:R-:W-:Y:S05]  /*0840*/  @P0 BRA `(.L_x_11) ;  /* 0x00000000002c0947 */ /* 0x000fea0003800000 */
[----:B--23--:R-:W-:Y:S01]  /*0850*/  UMOV UR6, 0x400 ;  /* 0x0000040000067882 */ /* 0x00cfe20000000000 */
[----:B------:R-:W-:Y:S01]  /*0860*/  UMOV UR4, 0x20 ;  /* 0x0000002000047882 */ /* 0x000fe20000000000 */
[----:B------:R-:W-:Y:S02]  /*0870*/  ULEA UR6, UR46, UR6, 0x18 ;  /* 0x000000062e067291 */ /* 0x000fe4000f8ec0ff */
[----:B------:R-:W-:-:S04]  /*0880*/  UIADD3 UR4, UPT, UPT, -UR4, 0x100000, URZ ;  /* 0x0010000004047890 */ /* 0x000fc8000fffe1ff */
[----:B------:R-:W-:Y:S02]  /*0890*/  USHF.L.U32 UR5, UR4, 0xb, URZ ;  /* 0x0000000b04057899 */ /* 0x000fe400080006ff */
[----:B------:R-:W-:Y:S01]  /*08a0*/  USHF.L.U32 UR4, UR4, 0x1, URZ ;  /* 0x0000000104047899 */ /* 0x000fe200080006ff */
[----:B------:R-:W-:Y:S01]  /*08b0*/  ELECT P0, URZ, PT ;  /* 0x0000000000ff782f */ /* 0x000fe20003800000 */
[----:B------:R-:W2:Y:S10]  /*08c0*/  FENCE.VIEW.ASYNC.S ;  /* 0x00000000000073c6 */ /* 0x000eb40000000000 */
[----:B--2---:R4:W2:Y:S01]  /*08d0*/  SYNCS.EXCH.64 URZ, [UR6+0x50], UR4 ;  /* 0x0000500406ff75b2 */ /* 0x0048a20008000100 */
[----:B------:R4:W3:Y:S02]  /*08e0*/  SYNCS.EXCH.64 URZ, [UR6+0x58], UR4 ;  /* 0x0000580406ff75b2 */ /* 0x0008e40008000100 */
[----:B----4-:R-:W-:Y:S01]  /*08f0*/  NOP ;  /* 0x0000000000007918 */ /* 0x010fe20000000000 */
.L_x_11:
[----:B------:R-:W4:Y:S01]  /*0900*/  SHFL.IDX PT, R0, R87, RZ, 0x1f ;  /* 0x00001fff57007589 */ /* 0x000f2200000e0000 */
[----:B------:R-:W-:Y:S01]  /*0910*/  NOP ;  /* 0x0000000000007918 */ /* 0x000fe20000000000 */
[----:B----4-:R-:W-:-:S13]  /*0920*/  ISETP.NE.AND P0, PT, R0, 0x4, PT ;  /* 0x000000040000780c */ /* 0x010fda0003f05270 */
[----:B------:R-:W-:Y:S05]  /*0930*/  @P0 BRA `(.L_x_12) ;  /* 0x0000000000480947 */ /* 0x000fea0003800000 */
[----:B--23--:R-:W-:Y:S01]  /*0940*/  UMOV UR4, 0x3a0 ;  /* 0x000003a000047882 */ /* 0x00cfe20000000000 */
[----:B------:R-:W-:Y:S01]  /*0950*/  UMOV UR6, 0x400 ;  /* 0x0000040000067882 */ /* 0x000fe20000000000 */
[----:B------:R-:W-:Y:S01]  /*0960*/  USEL UR4, UR4, 0x320, UP3 ;  /* 0x0000032004047887 */ /* 0x000fe20009800000 */
        /* <DEDUP_REMOVED lines=10> */
[----:B--2---:R4:W2:Y:S08]  /*0a10*/  SYNCS.EXCH.64 URZ, [UR6+0x60], UR8 ;  /* 0x0000600806ff75b2 */ /* 0x0048b00008000100 */
[----:B------:R4:W3:Y:S01]  /*0a20*/  SYNCS.EXCH.64 URZ, [UR6+0x70], UR4 ;  /* 0x0000700406ff75b2 */ /* 0x0008e20008000100 */
[----:B------:R4:W1:Y:S01]  /*0a30*/  SYNCS.EXCH.64 URZ, [UR6+0x68], UR8 ;  /* 0x0000680806ff75b2 */ /* 0x0008620008000100 */
[----:B------:R4:W1:Y:S02]  /*0a40*/  SYNCS.EXCH.64 URZ, [UR6+0x78], UR4 ;  /* 0x0000780406ff75b2 */ /* 0x0008640008000100 */
[----:B----4-:R-:W-:Y:S01]  /*0a50*/  NOP ;  /* 0x0000000000007918 */ /* 0x010fe20000000000 */
.L_x_12:
[----:B------:R-:W4:Y:S01]  /*0a60*/  SHFL.IDX PT, R0, R87, RZ, 0x1f ;  /* 0x00001fff57007589 */ /* 0x000f2200000e0000 */
[----:B------:R-:W-:Y:S01]  /*0a70*/  NOP ;  /* 0x0000000000007918 */ /* 0x000fe20000000000 */
[----:B----4-:R-:W-:-:S13]  /*0a80*/  ISETP.NE.AND P0, PT, R0, 0x5, PT ;  /* 0x000000050000780c */ /* 0x010fda0003f05270 */
[----:B------:R-:W-:Y:S05]  /*0a90*/  @P0 BRA `(.L_x_13) ;  /* 0x0000000000540947 */ /* 0x000fea0003800000 */
[----:B--23--:R-:W-:Y:S01]  /*0aa0*/  UMOV UR4, 0x400 ;  /* 0x0000040000047882 */ /* 0x00cfe20000000000 */
        /* <DEDUP_REMOVED lines=14> */
[----:B------:R4:W1:Y:S01]  /*0b90*/  SYNCS.EXCH.64 URZ, [UR4+0xa8], UR8 ;  /* 0x0000a80804ff75b2 */ /* 0x0008620008000100 */
[----:B------:R4:W1:Y:S01]  /*0ba0*/  SYNCS.EXCH.64 URZ, [UR4+0x90], UR6 ;  /* 0x0000900604ff75b2 */ /* 0x0008620008000100 */
[----:B------:R4:W1:Y:S01]  /*0bb0*/  SYNCS.EXCH.64 URZ, [UR4+0xb0], UR8 ;  /* 0x0000b00804ff75b2 */ /* 0x0008620008000100 */
[----:B------:R4:W1:Y:S01]  /*0bc0*/  SYNCS.EXCH.64 URZ, [UR4+0x98], UR6 ;  /* 0x0000980604ff75b2 */ /* 0x0008620008000100 */
[----:B------:R4:W1:Y:S02]  /*0bd0*/  SYNCS.EXCH.64 URZ, [UR4+0xb8], UR8 ;  /* 0x0000b80804ff75b2 */ /* 0x0008640008000100 */
[----:B----4-:R-:W-:Y:S01]  /*0be0*/  NOP ;  /* 0x0000000000007918 */ /* 0x010fe20000000000 */
.L_x_13:
[----:B------:R-:W4:Y:S01]  /*0bf0*/  SHFL.IDX PT, R0, R87, RZ, 0x1f ;  /* 0x00001fff57007589 */ /* 0x000f2200000e0000 */
[----:B------:R-:W-:Y:S01]  /*0c00*/  ISETP.NE.OR P1, PT, RZ, UR25, !P1 ;  /* 0x00000019ff007c0c */ /* 0x000fe2000cf25670 */
        /* <DEDUP_REMOVED lines=12> */
[----:B------:R4:W3:Y:S01]  /*0cd0*/  SYNCS.EXCH.64 URZ, [UR4+0xd0], UR6 ;  /* 0x0000d00604ff75b2 */ /* 0x0008e20008000100 */
[----:B------:R4:W1:Y:S01]  /*0ce0*/  SYNCS.EXCH.64 URZ, [UR4+0xc8], UR6 ;  /* 0x0000c80604ff75b2 */ /* 0x0008620008000100 */
[----:B------:R4:W1:Y:S02]  /*0cf0*/  SYNCS.EXCH.64 URZ, [UR4+0xd8], UR6 ;  /* 0x0000d80604ff75b2 */ /* 0x0008640008000100 */
[----:B----4-:R-:W-:Y:S01]  /*0d00*/  NOP ;  /* 0x0000000000007918 */ /* 0x010fe20000000000 */
.L_x_14:
[----:B------:R-:W-:Y:S01]  /*0d10*/  VOTEU.ALL UP0, P1 ;  /* 0x0000000000ff7886 */ /* 0x000fe20000800000 */
[----:B--23--:R-:W-:Y:S01]  /*0d20*/  UMOV UR4, 0x20 ;  /* 0x0000002000047882 */ /* 0x00cfe20000000000 */
[----:B------:R-:W2:Y:S01]  /*0d30*/  LDCU UR7, c[0x0][0x36c] ;  /* 0x00006d80ff0777ac */ /* 0x000ea20008000800 */
[----:B------:R-:W-:Y:S01]  /*0d40*/  NOP ;  /* 0x0000000000007918 */ /* 0x000fe20000000000 */
[----:B------:R-:W-:Y:S01]  /*0d50*/  LOP3.LUT R0, R97, 0x1f, RZ, 0xc0, !PT ;  /* 0x0000001f61007812 */ /* 0x000fe200078ec0ff */
[----:B------:R-:W-:Y:S01]  /*0d60*/  @!UP0 UMOV UR6, 0x400 ;  /* 0x0000040000068882 */ /* 0x000fe20000000000 */
[----:B------:R-:W-:-:S04]  /*0d70*/  @!UP0 UIADD3 UR4, UPT, UPT, -UR4, 0x100000, URZ ;  /* 0x0010000004048890 */ /* 0x000fc8000fffe1ff */
[----:B------:R-:W-:Y:S02]  /*0d80*/  @!UP0 USHF.L.U32 UR5, UR4, 0xb, URZ ;  /* 0x0000000b04058899 */ /* 0x000fe400080006ff */
[----:B------:R-:W-:Y:S02]  /*0d90*/  @!UP0 USHF.L.U32 UR4, UR4, 0x1, URZ ;  /* 0x0000000104048899 */ /* 0x000fe400080006ff */
[----:B------:R-:W-:Y:S01]  /*0da0*/  @!UP0 ULEA UR6, UR46, UR6, 0x18 ;  /* 0x000000062e068291 */ /* 0x000fe2000f8ec0ff */
[----:B------:R-:W-:Y:S01]  /*0db0*/  VOTEU.ALL UP0, P1 ;  /* 0x0000000000ff7886 */ /* 0x000fe20000800000 */
[----:B------:R-:W-:Y:S02]  /*0dc0*/  UISETP.NE.AND UP4, UPT, UR25, URZ, UPT ;  /* 0x000000ff1900728c */ /* 0x000fe4000bf85270 */
[----:B--2---:R-:W-:Y:S01]  /*0dd0*/  UISETP.EQ.U32.AND UP5, UPT, UR7, 0x1, UPT ;  /* 0x000000010700788c */ /* 0x004fe2000bfa2070 */
[----:B------:R-:W2:Y:S07]  /*0de0*/  FENCE.VIEW.ASYNC.S ;  /* 0x00000000000073c6 */ /* 0x000eae0000000000 */
[----:B--2---:R2:W3:Y:S01]  /*0df0*/  @!UP0 SYNCS.EXCH.64 URZ, [UR6+0xe0], UR4 ;  /* 0x0000e00406ff85b2 */ /* 0x0044e20008000100 */
[----:B------:R-:W-:Y:S05]  /*0e00*/  BRA.U !UP5, `(.L_x_15) ;  /* 0x000000010d087547 */ /* 0x000fea000b800000 */
[----:B-1-3--:R-:W-:Y:S01]  /*0e10*/  UCGABAR_ARV ;  /* 0x00000000000079c7 */ /* 0x00afe20008000000 */
[----:B------:R-:W-:Y:S05]  /*0e20*/  BRA `(.L_x_16) ;  /* 0x0000000000047947 */ /* 0x000fea0003800000 */
.L_x_15:
[----:B-1-3--:R-:W-:Y:S01]  /*0e30*/  NOP ;  /* 0x0000000000007918 */ /* 0x00afe20000000000 */
.L_x_16:
[----:B------:R-:W1:Y:S01]  /*0e40*/  S2UR UR20, SR_CTAID.X ;  /* 0x00000000001479c3 */ /* 0x000e620000002500 */
[----:B------:R-:W-:-:S05]  /*0e50*/  CS2R.32 R88, SR_CgaSize ;  /* 0x0000000000587805 */ /* 0x000fca0000008a00 */
[----:B------:R-:W-:-:S05]  /*0e60*/  IMAD R88, R88, -0xa0, RZ ;  /* 0xffffff6058587824 */ /* 0x000fca00078e02ff */
[----:B--2---:R-:W-:-:S14]  /*0e70*/  R2UR UR5, R88 ;  /* 0x00000000580572ca */ /* 0x004fdc00000e0000 */
[----:B------:R-:W2:Y:S01]  /*0e80*/  LDCU UR5, c[0x0][UR5+0x2b0] ;  /* 0x00005600050577ac */ /* 0x000ea20008000800 */
[----:B------:R-:W-:-:S05]  /*0e90*/  CS2R.32 R88, SR_CgaSize ;  /* 0x0000000000587805 */ /* 0x000fca0000008a00 */
[----:B------:R-:W-:-:S05]  /*0ea0*/  IMAD R88, R88, -0xa0, RZ ;  /* 0xffffff6058587824 */ /* 0x000fca00078e02ff */
[----:B------:R-:W-:-:S14]  /*0eb0*/  R2UR UR4, R88 ;  /* 0x00000000580472ca */ /* 0x000fdc00000e0000 */
[----:B------:R-:W3:Y:S01]  /*0ec0*/  LDCU UR4, c[0x0][UR4+0x2b4] ;  /* 0x00005680040477ac */ /* 0x000ee20008000800 */
[----:B------:R-:W4:Y:S01]  /*0ed0*/  S2UR UR7, SR_CTAID.Y ;  /* 0x00000000000779c3 */ /* 0x000f220000002600 */
[----:B------:R-:W-:-:S05]  /*0ee0*/  CS2R.32 R88, SR_CgaSize ;  /* 0x0000000000587805 */ /* 0x000fca0000008a00 */
[----:B------:R-:W-:-:S05]  /*0ef0*/  IMAD R88, R88, -0xa0, RZ ;  /* 0xffffff6058587824 */ /* 0x000fca00078e02ff */
[----:B------:R-:W-:-:S14]  /*0f00*/  R2UR UR8, R88 ;  /* 0x00000000580872ca */ /* 0x000fdc00000e0000 */
[----:B------:R-:W3:Y:S01]  /*0f10*/  LDCU UR8, c[0x0][UR8+0x2a0] ;  /* 0x00005400080877ac */ /* 0x000ee20008000800 */
[----:B------:R-:W3:Y:S01]  /*0f20*/  LDCU UR21, c[0x0][0xb24] ;  /* 0x00016480ff1577ac */ /* 0x000ee20008000800 */
[----:B------:R-:W1:Y:S01]  /*0f30*/  S2UR UR36, SR_CTAID.Z ;  /* 0x00000000002479c3 */ /* 0x000e620000002700 */
[----:B------:R-:W-:-:S05]  /*0f40*/  CS2R.32 R88, SR_CgaSize ;  /* 0x0000000000587805 */ /* 0x000fca0000008a00 */
[----:B------:R-:W-:-:S05]  /*0f50*/  IMAD R88, R88, -0xa0, RZ ;  /* 0xffffff6058587824 */ /* 0x000fca00078e02ff */
[----:B------:R-:W-:-:S14]  /*0f60*/  R2UR UR63, R88 ;  /* 0x00000000583f72ca */ /* 0x000fdc00000e0000 */
[----:B------:R-:W3:Y:S01]  /*0f70*/  LDCU UR63, c[0x0][UR63+0x2a4] ;  /* 0x000054803f3f77ac */ /* 0x000ee20008000800 */
[----:B------:R-:W-:Y:S02]  /*0f80*/  UISETP.GT.U32.AND UP0, UPT, UR33, 0xffff, UPT ;  /* 0x0000ffff2100788c */ /* 0x000fe4000bf04070 */
[----:B------:R-:W-:Y:S01]  /*0f90*/  USHF.L.U32 UR27, UR46, 0xa, URZ ;  /* 0x0000000a2e1b7899 */ /* 0x000fe200080006ff */
[----:B-1----:R-:W-:Y:S01]  /*0fa0*/  I2FP.F32.U32 R3, UR20 ;  /* 0x0000001400037c45 */ /* 0x002fe20008201000 */
[----:B------:R-:W-:Y:S01]  /*0fb0*/  UMOV UR30, 0x5 ;  /* 0x00000005001e7882 */ /* 0x000fe20000000000 */
[----:B------:R-:W1:Y:S03]  /*0fc0*/  LDCU UR42, c[0x0][0xb24] ;  /* 0x00016480ff2a77ac */ /* 0x000e660008000800 */
[----:B--2---:R-:W-:Y:S01]  /*0fd0*/  FMUL R3, R3, UR5 ;  /* 0x0000000503037c20 */ /* 0x004fe20008400000 */
[----:B------:R-:W2:Y:S01]  /*0fe0*/  LDCU UR29, c[0x0][0xb30] ;  /* 0x00016600ff1d77ac */ /* 0x000ea20008000800 */
[----:B----4-:R-:W-:Y:S01]  /*0ff0*/  I2FP.F32.U32 R2, UR7 ;  /* 0x0000000700027c45 */ /* 0x010fe20008201000 */
[----:B------:R-:W-:-:S03]  /*1000*/  USHF.L.U32 UR45, UR20, 0x6, URZ ;  /* 0x00000006142d7899 */ /* 0x000fc600080006ff */
[----:B------:R-:W4:Y:S01]  /*1010*/  F2I.U32.TRUNC.NTZ R3, R3 ;  /* 0x0000000300037305 */ /* 0x000f22000020f000 */
[----:B------:R-:W-:Y:S01]  /*1020*/  USEL UR26, UR33, 0xffff, !UP0 ;  /* 0x0000ffff211a7887 */ /* 0x000fe2000c000000 */
[----:B---3--:R-:W-:Y:S01]  /*1030*/  FMUL R2, R2, UR4 ;  /* 0x0000000402027c20 */ /* 0x008fe20008400000 */
[----:B------:R-:W-:Y:S01]  /*1040*/  UISETP.GE.AND UP2, UPT, UR21, 0x1, UPT ;  /* 0x000000011500788c */ /* 0x000fe2000bf46270 */
[----:B------:R-:W-:-:S04]  /*1050*/  UMOV UR24, UR7 ;  /* 0x0000000700187c82 */ /* 0x000fc80008000000 */
[----:B------:R-:W3:Y:S01]  /*1060*/  F2I.U32.TRUNC.NTZ R2, R2 ;  /* 0x0000000200027305 */ /* 0x000ee2000020f000 */
[----:B----4-:R-:W-:Y:S02]  /*1070*/  R2UR UR4, R3 ;  /* 0x00000000030472ca */ /* 0x010fe400000e0000 */
[----:B------:R-:W-:Y:S02]  /*1080*/  PRMT R3, RZ, 0x7610, R3 ;  /* 0x00007610ff037816 */ /* 0x000fe40000000003 */
[----:B---3--:R-:W-:Y:S02]  /*1090*/  R2UR UR6, R2 ;  /* 0x00000000020672ca */ /* 0x008fe400000e0000 */
[----:B------:R-:W-:-:S07]  /*10a0*/  PRMT R2, RZ, 0x7610, R2 ;  /* 0x00007610ff027816 */ /* 0x000fce0000000002 */
[----:B------:R-:W-:-:S04]  /*10b0*/  UIADD3 UR5, UPT, UPT, -UR4, URZ, URZ ;  /* 0x000000ff04057290 */ /* 0x000fc8000fffe1ff */
[----:B------:R-:W-:Y:S02]  /*10c0*/  UIMAD UR5, UR8, UR5, UR20 ;  /* 0x00000005080572a4 */ /* 0x000fe4000f8e0214 */
[----:B------:R-:W-:-:S04]  /*10d0*/  UIADD3 UR4, UPT, UPT, -UR6, URZ, URZ ;  /* 0x000000ff06047290 */ /* 0x000fc8000fffe1ff */
[----:B------:R-:W-:Y:S01]  /*10e0*/  IMAD.U32 R88, RZ, RZ, UR5 ;  /* 0x00000005ff587e24 */ /* 0x000fe2000f8e00ff */
[----:B------:R-:W-:Y:S01]  /*10f0*/  UIMAD UR63, UR63, UR4, UR7 ;  /* 0x000000043f3f72a4 */ /* 0x000fe2000f8e0207 */
[----:B-12---:R-:W-:Y:S11]  /*1100*/  BRA.U UP4, `(.L_x_17) ;  /* 0x0000000104407547 */ /* 0x006ff6000b800000 */
[----:B------:R-:W-:-:S13]  /*1110*/  R2UR UR4, R88 ;  /* 0x00000000580472ca */ /* 0x000fda00000e0000 */
[----:B------:R-:W-:Y:S02]  /*1120*/  UISETP.GT.U32.AND UP0, UPT, UR4, 0x1, UPT ;  /* 0x000000010400788c */ /* 0x000fe4000bf04070 */
[----:B------:R-:W-:Y:S02]  /*1130*/  ULOP3.LUT UR4, UR4, 0xfffffffe, URZ, 0xc0, !UPT ;  /* 0xfffffffe04047892 */ /* 0x000fe4000f8ec0ff */
[----:B------:R-:W-:Y:S02]  /*1140*/  UISETP.NE.AND UP1, UPT, UR63, URZ, UP0 ;  /* 0x000000ff3f00728c */ /* 0x000fe40008725270 */
[----:B------:R-:W-:Y:S02]  /*1150*/  UISETP.NE.AND UP0, UPT, UR63, 0x1, UP0 ;  /* 0x000000013f00788c */ /* 0x000fe40008705270 */
[----:B------:R-:W-:Y:S02]  /*1160*/  USEL UR7, URZ, 0x1, UP1 ;  /* 0x00000001ff077887 */ /* 0x000fe40008800000 */
[----:B------:R-:W-:-:S02]  /*1170*/  USEL UR6, URZ, 0x4, UP0 ;  /* 0x00000004ff067887 */ /* 0x000fc40008000000 */
[----:B------:R-:W-:Y:S02]  /*1180*/  USEL UR5, URZ, 0x2, UP1 ;  /* 0x00000002ff057887 */ /* 0x000fe40008800000 */
[----:B------:R-:W-:Y:S02]  /*1190*/  ULEA UR4, UR63, UR4, 0x1 ;  /* 0x000000043f047291 */ /* 0x000fe4000f8e08ff */
[----:B------:R-:W-:Y:S02]  /*11a0*/  USEL UR8, URZ, 0x8, UP0 ;  /* 0x00000008ff087887 */ /* 0x000fe40008000000 */
[----:B------:R-:W-:-:S03]  /*11b0*/  UIADD3 UR5, UPT, UPT, UR5, UR6, UR7 ;  /* 0x0000000605057290 */ /* 0x000fc6000fffe007 */
[----:B------:R-:W-:Y:S01]  /*11c0*/  UMOV UR6, 0x3 ;  /* 0x0000000300067882 */ /* 0x000fe20000000000 */
[----:B------:R-:W-:Y:S02]  /*11d0*/  UIADD3 UR5, UPT, UPT, UR5, UR8, URZ ;  /* 0x0000000805057290 */ /* 0x000fe4000fffe0ff */
[----:B------:R-:W-:-:S04]  /*11e0*/  USHF.L.U32 UR4, UR6, UR4, URZ ;  /* 0x0000000406047299 */ /* 0x000fc800080006ff */
[----:B------:R-:W-:Y:S02]  /*11f0*/  MOV R3, UR5 ;  /* 0x0000000500037c02 */ /* 0x000fe40008000f00 */
[----:B------:R-:W-:Y:S02]  /*1200*/  IMAD.U32 R2, RZ, RZ, UR4 ;  /* 0x00000004ff027e24 */ /* 0x000fe4000f8e00ff */
.L_x_17:
[----:B------:R-:W-:Y:S05]  /*1210*/  BRA.U !UP2, `(.L_x_18) ;  /* 0x000000010ad47547 */ /* 0x000fea000b800000 */
[----:B------:R-:W1:Y:S01]  /*1220*/  LDCU.128 UR12, c[0x0][0xb10] ;  /* 0x00016200ff0c77ac */ /* 0x000e620008000c00 */
[----:B------:R-:W2:Y:S01]  /*1230*/  LDCU UR6, c[0x0][0x370] ;  /* 0x00006e00ff0677ac */ /* 0x000ea20008000800 */
[----:B------:R-:W3:Y:S01]  /*1240*/  LDCU UR5, c[0x0][0x374] ;  /* 0x00006e80ff0577ac */ /* 0x000ee20008000800 */
[----:B------:R-:W4:Y:S01]  /*1250*/  LDCU UR28, c[0x0][0xb0c] ;  /* 0x00016180ff1c77ac */ /* 0x000f220008000800 */
[----:B------:R-:W4:Y:S01]  /*1260*/  LDCU UR4, c[0x0][0xb20] ;  /* 0x00016400ff0477ac */ /* 0x000f220008000800 */
[----:B------:R-:W4:Y:S01]  /*1270*/  LDCU.64 UR8, c[0x0][0xb28] ;  /* 0x00016500ff0877ac */ /* 0x000f220008000a00 */
[----:B-1----:R-:W-:Y:S02]  /*1280*/  UISETP.NE.AND UP0, UPT, UR14, 0x1, UPT ;  /* 0x000000010e00788c */ /* 0x002fe4000bf05270 */
[----:B---3--:R-:W-:Y:S02]  /*1290*/  UIMAD.WIDE.U32 UR10, UR5, UR15, URZ ;  /* 0x0000000f050a72a5 */ /* 0x008fe4000f8e00ff */
[----:B--2---:R-:W-:-:S02]  /*12a0*/  UIMAD.WIDE.U32 UR18, UR6, UR12, URZ ;  /* 0x0000000c061272a5 */ /* 0x004fc4000f8e00ff */
[----:B----4-:R-:W-:Y:S02]  /*12b0*/  UISETP.NE.AND UP1, UPT, UR28, 0x1, UPT ;  /* 0x000000011c00788c */ /* 0x010fe4000bf25270 */
[----:B------:R-:W-:Y:S01]  /*12c0*/  UISETP.NE.AND UP2, UPT, UR21, 0x1, UPT ;  /* 0x000000011500788c */ /* 0x000fe2000bf45270 */
[----:B------:R-:W-:Y:S02]  /*12d0*/  UMOV UR10, UR11 ;  /* 0x0000000b000a7c82 */ /* 0x000fe40008000000 */
[----:B------:R-:W-:Y:S01]  /*12e0*/  UMOV UR18, UR19 ;  /* 0x0000001300127c82 */ /* 0x000fe20008000000 */
[----:B------:R-:W-:Y:S02]  /*12f0*/  @UP0 USHF.R.U32.HI UR5, URZ, UR4, UR10 ;  /* 0x00000004ff050299 */ /* 0x000fe4000801160a */
[----:B------:R-:W-:Y:S02]  /*1300*/  UIMAD.WIDE.U32 UR22, UR24, UR15, URZ ;  /* 0x0000000f181672a5 */ /* 0x000fe4000f8e00ff */
[----:B------:R-:W-:-:S02]  /*1310*/  UIMAD.WIDE.U32 UR10, UR5, UR8, URZ ;  /* 0x00000008050a72a5 */ /* 0x000fc4000f8e00ff */
[----:B------:R-:W-:Y:S02]  /*1320*/  @UP1 USHF.R.U32.HI UR6, URZ, UR13, UR18 ;  /* 0x0000000dff061299 */ /* 0x000fe40008011612 */
[----:B------:R-:W-:Y:S02]  /*1330*/  UIMAD.WIDE.U32 UR16, UR20, UR12, URZ ;  /* 0x0000000c141072a5 */ /* 0x000fe4000f8e00ff */
[----:B------:R-:W-:Y:S01]  /*1340*/  UIMAD.WIDE.U32 UR18, UR6, UR8, URZ ;  /* 0x00000008061272a5 */ /* 0x000fe2000f8e00ff */
[----:B------:R-:W-:Y:S01]  /*1350*/  UMOV UR22, UR23 ;  /* 0x0000001700167c82 */ /* 0x000fe20008000000 */
[----:B------:R-:W-:Y:S01]  /*1360*/  UMOV UR10, UR11 ;  /* 0x0000000b000a7c82 */ /* 0x000fe20008000000 */
[----:B------:R-:W-:Y:S02]  /*1370*/  USHF.R.U32.HI UR22, URZ, UR4, UR22 ;  /* 0x00000004ff167299 */ /* 0x000fe40008011616 */
[----:B------:R-:W-:Y:S02]  /*1380*/  @UP2 USHF.R.U32.HI UR5, URZ, UR9, UR10 ;  /* 0x00000009ff052299 */ /* 0x000fe4000801160a */
[----:B------:R-:W-:Y:S01]  /*1390*/  UMOV UR7, UR19 ;  /* 0x0000001300077c82 */ /* 0x000fe20008000000 */
[----:B------:R-:W-:Y:S01]  /*13a0*/  UMOV UR16, UR17 ;  /* 0x0000001100107c82 */ /* 0x000fe20008000000 */
[----:B------:R-:W-:-:S02]  /*13b0*/  @UP2 USHF.R.U32.HI UR6, URZ, UR9, UR7 ;  /* 0x00000009ff062299 */ /* 0x000fc40008011607 */
[----:B------:R-:W-:Y:S02]  /*13c0*/  USHF.R.U32.HI UR13, URZ, UR13, UR16 ;  /* 0x0000000dff0d7299 */ /* 0x000fe40008011610 */
[----:B------:R-:W-:Y:S02]  /*13d0*/  USEL UR4, UR24, UR22, !UP0 ;  /* 0x0000001618047287 */ /* 0x000fe4000c000000 */
[----:B------:R-:W-:Y:S02]  /*13e0*/  UIMAD UR7, UR5, UR21, URZ ;  /* 0x00000015050772a4 */ /* 0x000fe4000f8e02ff */
[----:B------:R-:W-:Y:S02]  /*13f0*/  USEL UR5, UR20, UR13, !UP1 ;  /* 0x0000000d14057287 */ /* 0x000fe4000c800000 */
[----:B------:R-:W-:Y:S02]  /*1400*/  UIMAD UR12, UR6, UR21, URZ ;  /* 0x00000015060c72a4 */ /* 0x000fe4000f8e02ff */
[----:B------:R-:W-:-:S02]  /*1410*/  UISETP.GE.AND UP0, UPT, UR4, UR7, UPT ;  /* 0x000000070400728c */ /* 0x000fc4000bf06270 */
[----:B------:R-:W-:Y:S02]  /*1420*/  UIMAD.WIDE.U32 UR10, UR4, UR8, URZ ;  /* 0x00000008040a72a5 */ /* 0x000fe4000f8e00ff */
[----:B------:R-:W-:Y:S02]  /*1430*/  UISETP.GE.OR UP0, UPT, UR5, UR12, UP0 ;  /* 0x0000000c0500728c */ /* 0x000fe40008706670 */
[----:B------:R-:W-:Y:S02]  /*1440*/  UIMAD.WIDE.U32 UR12, UR5, UR8, URZ ;  /* 0x00000008050c72a5 */ /* 0x000fe4000f8e00ff */
[----:B------:R-:W-:Y:S01]  /*1450*/  UIADD3 UR10, UPT, UPT, -UR4, URZ, URZ ;  /* 0x000000ff040a7290 */ /* 0x000fe2000fffe1ff */
[----:B------:R-:W-:Y:S01]  /*1460*/  UMOV UR8, UR11 ;  /* 0x0000000b00087c82 */ /* 0x000fe20008000000 */
[----:B------:R-:W-:Y:S02]  /*1470*/  UIADD3 UR11, UPT, UPT, -UR5, URZ, URZ ;  /* 0x000000ff050b7290 */ /* 0x000fe4000fffe1ff */
[----:B------:R-:W-:-:S03]  /*1480*/  USHF.R.U32.HI UR8, URZ, UR9, UR8 ;  /* 0x00000009ff087299 */ /* 0x000fc60008011608 */
[----:B------:R-:W-:Y:S01]  /*1490*/  @!UP0 UMOV UR7, UR13 ;  /* 0x0000000d00078c82 */ /* 0x000fe20008000000 */
[----:B------:R-:W-:Y:S02]  /*14a0*/  UIMAD UR24, UR14, UR10, UR24 ;  /* 0x0000000a0e1872a4 */ /* 0x000fe4000f8e0218 */
[----:B------:R-:W-:Y:S02]  /*14b0*/  USEL UR8, UR4, UR8, !UP2 ;  /* 0x0000000804087287 */ /* 0x000fe4000d000000 */
[----:B------:R-:W-:Y:S02]  /*14c0*/  @!UP0 USHF.R.U32.HI UR7, URZ, UR9, UR7 ;  /* 0x00000009ff078299 */ /* 0x000fe40008011607 */
[----:B------:R-:W-:Y:S02]  /*14d0*/  UIADD3 UR9, UPT, UPT, -UR8, URZ, URZ ;  /* 0x000000ff08097290 */ /* 0x000fe4000fffe1ff */
[----:B------:R-:W-:Y:S02]  /*14e0*/  @!UP0 USEL UR7, UR5, UR7, !UP2 ;  /* 0x0000000705078287 */ /* 0x000fe4000d000000 */
[----:B------:R-:W-:-:S02]  /*14f0*/  UIMAD UR9, UR21, UR9, UR4 ;  /* 0x00000009150972a4 */ /* 0x000fc4000f8e0204 */
[----:B------:R-:W-:Y:S02]  /*1500*/  @!UP0 UIADD3 UR8, UPT, UPT, UR8, -UR7, URZ ;  /* 0x8000000708088290 */ /* 0x000fe4000fffe0ff */
[----:B------:R-:W-:Y:S02]  /*1510*/  @!UP0 UIMAD UR6, UR9, UR6, UR7 ;  /* 0x00000006090682a4 */ /* 0x000fe4000f8e0207 */
[----:B------:R-:W-:Y:S02]  /*1520*/  @!UP0 UIMAD UR4, UR8, UR21, UR5 ;  /* 0x00000015080482a4 */ /* 0x000fe4000f8e0205 */
[----:B------:R-:W-:Y:S02]  /*1530*/  UIMAD UR20, UR28, UR11, UR20 ;  /* 0x0000000b1c1472a4 */ /* 0x000fe4000f8e0214 */
[----:B------:R-:W-:Y:S01]  /*1540*/  UIMAD UR24, UR4, UR14, UR24 ;  /* 0x0000000e041872a4 */ /* 0x000fe2000f8e0218 */
[----:B------:R-:W-:Y:S02]  /*1550*/  @!UP0 UMOV UR5, UR6 ;  /* 0x0000000600058c82 */ /* 0x000fe40008000000 */
[----:B------:R-:W-:-:S12]  /*1560*/  UIMAD UR20, UR5, UR28, UR20 ;  /* 0x0000001c051472a4 */ /* 0x000fd8000f8e0214 */
.L_x_18:
[----:B------:R-:W-:Y:S02]  /*1570*/  UISETP.NE.AND UP1, UPT, UR29, 0x1, UPT ;  /* 0x000000011d00788c */ /* 0x000fe4000bf25270 */
[----:B------:R-:W-:Y:S02]  /*1580*/  ULOP3.LUT UR21, UR26, 0xffff, URZ, 0xc0, !UPT ;  /* 0x0000ffff1a157892 */ /* 0x000fe4000f8ec0ff */
[----:B------:R-:W-:Y:S02]  /*1590*/  UISETP.NE.AND UP0, UPT, UR25, 0x2, UPT ;  /* 0x000000021900788c */ /* 0x000fe4000bf05270 */
[----:B------:R-:W-:Y:S02]  /*15a0*/  ULOP3.LUT UR22, UR27, 0x800, URZ, 0xc0, !UPT ;  /* 0x000008001b167892 */ /* 0x000fe4000f8ec0ff */
[----:B------:R-:W-:Y:S02]  /*15b0*/  ULOP3.LUT UR45, UR45, 0x40, URZ, 0xc0, !UPT ;  /* 0x000000402d2d7892 */ /* 0x000fe4000f8ec0ff */
[----:B------:R-:W-:Y:S01]  /*15c0*/  USHF.L.U32 UR21, UR30, UR21, URZ ;  /* 0x000000151e157299 */ /* 0x000fe200080006ff */
[----:B------:R-:W-:Y:S11]  /*15d0*/  BRA.U UP1, `(.L_x_19) ;  /* 0x0000000101447547 */ /* 0x000ff6000b800000 */
[----:B------:R-:W1:Y:S01]  /*15e0*/  LDCU.128 UR8, c[0x0][0xb10] ;  /* 0x00016200ff0877ac */ /* 0x000e620008000c00 */
[----:B------:R-:W2:Y:S01]  /*15f0*/  LDCU UR12, c[0x0][0xb0c] ;  /* 0x00016180ff0c77ac */ /* 0x000ea20008000800 */
[----:B------:R-:W3:Y:S01]  /*1600*/  LDCU UR13, c[0x0][0xb20] ;  /* 0x00016400ff0d77ac */ /* 0x000ee20008000800 */
[----:B-1----:R-:W-:Y:S02]  /*1610*/  UIMAD.WIDE.U32 UR6, UR20, UR8, URZ ;  /* 0x00000008140672a5 */ /* 0x002fe4000f8e00ff */
[----:B------:R-:W-:Y:S02]  /*1620*/  UIMAD.WIDE.U32 UR4, UR24, UR11, URZ ;  /* 0x0000000b180472a5 */ /* 0x000fe4000f8e00ff */
[----:B--2---:R-:W-:Y:S02]  /*1630*/  UISETP.NE.AND UP2, UPT, UR12, 0x1, UPT ;  /* 0x000000010c00788c */ /* 0x004fe4000bf45270 */
[----:B------:R-:W-:Y:S01]  /*1640*/  UISETP.NE.AND UP1, UPT, UR10, 0x1, UPT ;  /* 0x000000010a00788c */ /* 0x000fe2000bf25270 */
[----:B------:R-:W-:-:S02]  /*1650*/  UMOV UR6, UR7 ;  /* 0x0000000700067c82 */ /* 0x000fc40008000000 */
[----:B------:R-:W-:Y:S01]  /*1660*/  UMOV UR4, UR5 ;  /* 0x0000000500047c82 */ /* 0x000fe20008000000 */
[----:B------:R-:W-:Y:S02]  /*1670*/  USHF.R.U32.HI UR6, URZ, UR9, UR6 ;  /* 0x00000009ff067299 */ /* 0x000fe40008011606 */
[----:B---3--:R-:W-:Y:S02]  /*1680*/  USHF.R.U32.HI UR4, URZ, UR13, UR4 ;  /* 0x0000000dff047299 */ /* 0x008fe40008011604 */
[----:B------:R-:W-:Y:S02]  /*1690*/  USEL UR5, UR20, UR6, !UP2 ;  /* 0x0000000614057287 */ /* 0x000fe4000d000000 */
[----:B------:R-:W-:-:S04]  /*16a0*/  USEL UR4, UR24, UR4, !UP1 ;  /* 0x0000000418047287 */ /* 0x000fc8000c800000 */
[----:B------:R-:W-:Y:S02]  /*16b0*/  UIADD3 UR6, UPT, UPT, UR5, -UR4, URZ ;  /* 0x8000000405067290 */ /* 0x000fe4000fffe0ff */
[----:B------:R-:W-:Y:S02]  /*16c0*/  UIADD3 UR4, UPT, UPT, -UR5, UR4, URZ ;  /* 0x0000000405047290 */ /* 0x000fe4000fffe1ff */
[----:B------:R-:W-:Y:S02]  /*16d0*/  UIMAD UR24, UR6, UR10, UR24 ;  /* 0x0000000a061872a4 */ /* 0x000fe4000f8e0218 */
[----:B------:R-:W-:-:S12]  /*16e0*/  UIMAD UR20, UR4, UR12, UR20 ;  /* 0x0000000c041472a4 */ /* 0x000fd8000f8e0214 */
.L_x_19:
[----:B------:R-:W-:Y:S05]  /*16f0*/  BRA.U !UP5, `(.L_x_20) ;  /* 0x000000010d0c7547 */ /* 0x000fea000b800000 */
[----:B------:R-:W-:Y:S01]  /*1700*/  UCGABAR_WAIT ;  /* 0x0000000000007dc7 */ /* 0x000fe20008000000 */
[----:B------:R-:W-:Y:S01]  /*1710*/  CCTL.IVALL ;  /* 0x00000000ff00798f */ /* 0x000fe20002000000 */
[----:B------:R-:W-:Y:S05]  /*1720*/  BRA `(.L_x_21) ;  /* 0x0000000000047947 */ /* 0x000fea0003800000 */
.L_x_20:
[----:B------:R-:W-:Y:S06]  /*1730*/  BAR.SYNC.DEFER_BLOCKING 0x0 ;  /* 0x0000000000007b1d */ /* 0x000fec0000010000 */
.L_x_21:
[----:B------:R-:W-:Y:S05]  /*1740*/  BRA.U UP0, `(.L_x_22) ;  /* 0x0000001100b87547 */ /* 0x000fea000b800000 */
[----:B------:R-:W1:Y:S01]  /*1750*/  LDCU UR6, c[0x0][0x38c] ;  /* 0x00007180ff0677ac */ /* 0x000e620008000800 */
[----:B------:R-:W-:Y:S01]  /*1760*/  PLOP3.LUT P1, PT, PT, PT, UP3, 0x80, 0x8 ;  /* 0x000000000008781c */ /* 0x000fe20003f2f038 */
[----:B------:R-:W-:Y:S01]  /*1770*/  IMAD.MOV.U32 R12, RZ, RZ, 0x1 ;  /* 0x00000001ff0c7424 */ /* 0x000fe200078e00ff */
[----:B------:R-:W-:Y:S02]  /*1780*/  ISETP.NE.AND P2, PT, R0, RZ, P3 ;  /* 0x000000ff0000720c */ /* 0x000fe40001f45270 */
[----:B------:R-:W-:Y:S02]  /*1790*/  CS2R R10, SRZ ;  /* 0x00000000000a7805 */ /* 0x000fe4000001ff00 */
[----:B------:R-:W-:Y:S01]  /*17a0*/  PLOP3.LUT P1, PT, P1, PT, PT, 0x8, 0x80 ;  /* 0x000000000080781c */ /* 0x000fe20000f2e170 */
[----:B------:R-:W-:Y:S01]  /*17b0*/  IMAD.MOV.U32 R9, RZ, RZ, RZ ;  /* 0x000000ffff097224 */ /* 0x000fe200078e00ff */
[----:B------:R-:W2:Y:S01]  /*17c0*/  LDCU UR38, c[0x0][0x370] ;  /* 0x00006e00ff2677ac */ /* 0x000ea20008000800 */
[----:B------:R-:W-:Y:S01]  /*17d0*/  IMAD.MOV.U32 R8, RZ, RZ, 0x1 ;  /* 0x00000001ff087424 */ /* 0x000fe200078e00ff */
[----:B------:R-:W3:Y:S01]  /*17e0*/  LDCU.64 UR26, c[0x0][0x348] ;  /* 0x00006900ff1a77ac */ /* 0x000ee20008000a00 */
[----:B------:R-:W-:Y:S01]  /*17f0*/  ULEA.HI UR43, UR22, UR45, URZ, 0x1a ;  /* 0x0000002d162b7291 */ /* 0x000fe2000f8fd0ff */
[----:B------:R-:W4:Y:S01]  /*1800*/  LDCU UR37, c[0x0][0x374] ;  /* 0x00006e80ff2577ac */ /* 0x000f220008000800 */
[----:B-1----:R-:W-:-:S02]  /*1810*/  UIADD3 UR5, UPT, UPT, UR6, 0x3f, URZ ;  /* 0x0000003f06057890 */ /* 0x002fc4000fffe0ff */
[----:B------:R-:W-:Y:S02]  /*1820*/  UIADD3 UR47, UPT, UPT, UR6, 0x7e, URZ ;  /* 0x0000007e062f7890 */ /* 0x000fe4000fffe0ff */
[----:B------:R-:W-:Y:S01]  /*1830*/  USHF.R.S32.HI UR4, URZ, 0x1f, UR5 ;  /* 0x0000001fff047899 */ /* 0x000fe20008011405 */
[----:B------:R-:W-:-:S03]  /*1840*/  UMOV UR7, URZ ;  /* 0x000000ff00077c82 */ /* 0x000fc60008000000 */
[----:B------:R-:W-:Y:S02]  /*1850*/  ULEA.HI UR4, UR4, UR5, URZ, 0x6 ;  /* 0x0000000504047291 */ /* 0x000fe4000f8f30ff */
[----:B------:R-:W-:Y:S02]  /*1860*/  UIADD3 UR5, UPT, UPT, UR6, -0x1, URZ ;  /* 0xffffffff06057890 */ /* 0x000fe4000fffe0ff */
[----:B------:R-:W-:Y:S02]  /*1870*/  USHF.R.S32.HI UR40, URZ, 0x6, UR4 ;  /* 0x00000006ff287899 */ /* 0x000fe40008011404 */
[----:B------:R-:W-:Y:S02]  /*1880*/  UISETP.GE.U32.AND UP1, UPT, UR5, -0x7f, UPT ;  /* 0xffffff810500788c */ /* 0x000fe4000bf26070 */
[----:B------:R-:W-:-:S04]  /*1890*/  UISETP.LT.U32.AND UP0, UPT, UR40, 0x3, UPT ;  /* 0x000000032800788c */ /* 0x000fc8000bf01070 */
[----:B------:R-:W-:Y:S02]  /*18a0*/  USEL UR39, UR40, 0x3, UP0 ;  /* 0x0000000328277887 */ /* 0x000fe40008000000 */
[----:B------:R-:W-:Y:S02]  /*18b0*/  UISETP.NE.AND UP0, UPT, UR25, URZ, UPT ;  /* 0x000000ff1900728c */ /* 0x000fe4000bf05270 */
[----:B------:R-:W-:Y:S02]  /*18c0*/  UIADD3 UR4, UPT, UPT, UR39, -0x1, URZ ;  /* 0xffffffff27047890 */ /* 0x000fe4000fffe0ff */
[----:B------:R-:W-:Y:S02]  /*18d0*/  @UP1 UIADD3 UR4, UPT, UPT, UR39, URZ, URZ ;  /* 0x000000ff27041290 */ /* 0x000fe4000fffe0ff */
[----:B------:R-:W-:Y:S02]  /*18e0*/  USEL UR23, UR41, 0x2, UP0 ;  /* 0x0000000229177887 */ /* 0x000fe40008000000 */
[----:B------:R-:W-:-:S02]  /*18f0*/  UIADD3 UR44, UPT, UPT, UR40, -UR39, URZ ;  /* 0x80000027282c7290 */ /* 0x000fc4000fffe0ff */
[----:B------:R-:W-:Y:S02]  /*1900*/  UIADD3 UR25, UPT, UPT, UR4, 0x1, URZ ;  /* 0x0000000104197890 */ /* 0x000fe4000fffe0ff */
[----:B--234-:R-:W-:-:S12]  /*1910*/  UIADD3 UR41, UPT, UPT, -UR4, URZ, URZ ;  /* 0x000000ff04297290 */ /* 0x01cfd8000fffe1ff */
.L_x_42:
[----:B------:R-:W-:Y:S01]  /*1920*/  UISETP.NE.AND UP0, UPT, UR46, URZ, UPT ;  /* 0x000000ff2e00728c */ /* 0x000fe2000bf05270 */
[----:B-1----:R-:W1:Y:S08]  /*1930*/  S2UR UR46, SR_CgaCtaId ;  /* 0x00000000002e79c3 */ /* 0x002e700000008800 */
[----:B------:R-:W-:Y:S05]  /*1940*/  BRA.U UP0, `(.L_x_23) ;  /* 0x0000000100347547 */ /* 0x000fea000b800000 */
[----:B------:R-:W2:Y:S01]  /*1950*/  S2R R0, SR_CgaCtaId ;  /* 0x0000000000007919 */ /* 0x000ea20000008800 */
[----:B------:R-:W-:Y:S02]  /*1960*/  MOV R3, 0x400 ;  /* 0x0000040000037802 */ /* 0x000fe40000000f00 */
[----:B------:R-:W-:Y:S02]  /*1970*/  SHF.L.U32 R2, R8, 0x1f, RZ ;  /* 0x0000001f08027819 */ /* 0x000fe400000006ff */
[----:B--2---:R-:W-:-:S05]  /*1980*/  LEA R0, R0, R3, 0x18 ;  /* 0x0000000300007211 */ /* 0x004fca00078ec0ff */
[----:B------:R-:W-:-:S04]  /*1990*/  IMAD R3, R9, 0x8, R0 ;  /* 0x0000000809037824 */ /* 0x000fc800078e0200 */
[----:B------:R-:W2:Y:S02]  /*19a0*/  SYNCS.PHASECHK.TRANS64.TRYWAIT P0, [R3+URZ+0xd0], R2 ;  /* 0x0000d002030075a7 */ /* 0x000ea400080011ff */
[----:B--2---:R-:W-:Y:S05]  /*19b0*/  @!P0 BRA `(.L_x_24) ;  /* 0x0000006000fc8947 */ /* 0x004fea0003800000 */
.L_x_122:
[----:B------:R-:W-:Y:S01]  /*19c0*/  VIADD R9, R9, 0x1 ;  /* 0x0000000109097836 */ /* 0x000fe20000000000 */
[----:B------:R2:W-:Y:S04]  /*19d0*/  SYNCS.ARRIVE.TRANS64.A1T0 RZ, [R3+URZ+0xc0], RZ ;  /* 0x0000c0ff03ff79a7 */ /* 0x0005e800081000ff */
[----:B------:R-:W-:-:S04]  /*19e0*/  ISETP.NE.AND P0, PT, R9, 0x2, PT ;  /* 0x000000020900780c */ /* 0x000fc80003f05270 */
[----:B------:R-:W-:Y:S02]  /*19f0*/  SEL R9, R9, RZ, P0 ;  /* 0x000000ff09097207 */ /* 0x000fe40000000000 */
[----:B--2---:R-:W-:-:S04]  /*1a00*/  SEL R3, RZ, 0x1, P0 ;  /* 0x00000001ff037807 */ /* 0x004fc80000000000 */
[----:B------:R-:W-:-:S07]  /*1a10*/  LOP3.LUT R8, R8, R3, RZ, 0x3c, !PT ;  /* 0x0000000308087212 */ /* 0x000fce00078e3cff */
.L_x_23:
[----:B------:R-:W-:Y:S01]  /*1a20*/  UMOV UR6, 0x400 ;  /* 0x0000040000067882 */ /* 0x000fe20000000000 */
[----:B------:R-:W-:Y:S01]  /*1a30*/  SHF.L.U32 R0, R12, 0x1f, RZ ;  /* 0x0000001f0c007819 */ /* 0x000fe200000006ff */
[----:B-1----:R-:W-:Y:S02]  /*1a40*/  ULEA UR6, UR46, UR6, 0x18 ;  /* 0x000000062e067291 */ /* 0x002fe4000f8ec0ff */
[----:B------:R-:W-:Y:S02]  /*1a50*/  UISETP.GE.U32.AND UP0, UPT, UR47, 0x7f, UPT ;  /* 0x0000007f2f00788c */ /* 0x000fe4000bf06070 */
[----:B------:R-:W-:Y:S02]  /*1a60*/  ULEA UR4, UR7, UR6, 0x3 ;  /* 0x0000000607047291 */ /* 0x000fe4000f8e18ff */
[----:B------:R-:W-:Y:S01]  /*1a70*/  ULEA UR11, UR24, UR45, 0x7 ;  /* 0x0000002d180b7291 */ /* 0x000fe2000f8e38ff */
[----:B------:R-:W-:-:S06]  /*1a80*/  UMOV UR13, URZ ;  /* 0x000000ff000d7c82 */ /* 0x000fcc0008000000 */
[----:B------:R1:W2:Y:S01]  /*1a90*/  SYNCS.PHASECHK.TRANS64.TRYWAIT P0, [UR4+0x18], R0 ;  /* 0x00001800ff0075a7 */ /* 0x0002a20008001104 */
[----:B------:R-:W-:-:S04]  /*1aa0*/  ULEA.HI UR4, UR20, UR20, URZ, 0x1 ;  /* 0x0000001414047291 */ /* 0x000fc8000f8f08ff */
[----:B------:R-:W-:-:S04]  /*1ab0*/  USHF.L.U32 UR4, UR4, 0x6, URZ ;  /* 0x0000000604047899 */ /* 0x000fc800080006ff */
[----:B------:R-:W-:-:S04]  /*1ac0*/  ULOP3.LUT UR35, UR4, 0xffffff80, URZ, 0xc0, !UPT ;  /* 0xffffff8004237892 */ /* 0x000fc8000f8ec0ff */
[----:B------:R-:W-:Y:S01]  /*1ad0*/  UIADD3 UR35, UPT, UPT, UR43, UR35, URZ ;  /* 0x000000232b237290 */ /* 0x000fe2000fffe0ff */
[----:B------:R-:W-:Y:S11]  /*1ae0*/  BRA.U !UP0, `(.L_x_25) ;  /* 0x0000000108c47547 */ /* 0x000ff6000b800000 */
[----:B------:R-:W-:Y:S01]  /*1af0*/  UMOV UR16, UR41 ;  /* 0x0000002900107c82 */ /* 0x000fe20008000000 */
[----:B------:R-:W-:Y:S01]  /*1b00*/  UMOV UR4, UR7 ;  /* 0x0000000700047c82 */ /* 0x000fe20008000000 */
[----:B------:R-:W-:-:S05]  /*1b10*/  UMOV UR34, URZ ;  /* 0x000000ff00227c82 */ /* 0x000fca0008000000 */
.L_x_31:
[----:B------:R-:W-:Y:S01]  /*1b20*/  ULEA UR33, UR4, UR6, 0x3 ;  /* 0x0000000604217291 */ /* 0x000fe2000f8e18ff */
[----:B------:R-:W-:Y:S01]  /*1b30*/  @P3 MOV R2, 0x4000 ;  /* 0x0000400000023802 */ /* 0x000fe20000000f00 */
[----:B--234-:R-:W-:Y:S10]  /*1b40*/  @P0 BRA `(.L_x_26) ;  /* 0x00000000000c0947 */ /* 0x01cff40003800000 */
[----:B------:R-:W-:-:S04]  /*1b50*/  SHF.L.U32 R3, R12, 0x1f, RZ ;  /* 0x0000001f0c037819 */ /* 0x000fc800000006ff */
[----:B------:R-:W2:Y:S02]  /*1b60*/  SYNCS.PHASECHK.TRANS64.TRYWAIT P0, [UR33+0x18], R3 ;  /* 0x00001803ff0075a7 */ /* 0x000ea40008001121 */
[----:B--2---:R-:W-:Y:S05]  /*1b70*/  @!P0 BRA `(.L_x_27) ;  /* 0x0000006000a08947 */ /* 0x004fea0003800000 */
.L_x_26:
[----:B------:R2:W-:Y:S01]  /*1b80*/  @P3 SYNCS.ARRIVE.TRANS64 RZ, [UR33], R2 ;  /* 0x00000002ffff39a7 */ /* 0x0005e20008000021 */
[----:B------:R-:W-:Y:S02]  /*1b90*/  ULOP3.LUT UR5, UR23, 0x2, URZ, 0xfc, !UPT ;  /* 0x0000000217057892 */ /* 0x000fe4000f8efcff */
[----:B------:R-:W-:Y:S02]  /*1ba0*/  UIADD3 UR16, UPT, UPT, UR16, 0x1, URZ ;  /* 0x0000000110107890 */ /* 0x000fe4000fffe0ff */
[----:B------:R-:W-:Y:S02]  /*1bb0*/  UISETP.NE.AND UP0, UPT, UR5, 0x2, UPT ;  /* 0x000000020500788c */ /* 0x000fe4000bf05270 */
[----:B------:R-:W-:-:S07]  /*1bc0*/  UISETP.NE.AND UP2, UPT, UR16, 0x1, UPT ;  /* 0x000000011000788c */ /* 0x000fce000bf45270 */
[----:B------:R-:W-:Y:S05]  /*1bd0*/  BRA.U UP0, `(.L_x_28) ;  /* 0x0000000100047547 */ /* 0x000fea000b800000 */
[----:B------:R-:W-:Y:S05]  /*1be0*/  BPT.TRAP 0x1 ;  /* 0x000000040000795c */ /* 0x000fea0000300000 */
.L_x_28:
[----:B------:R-:W-:Y:S04]  /*1bf0*/  BSSY.RECONVERGENT B0, `(.L_x_29) ;  /* 0x0000003000007945 */ /* 0x000fe80003800200 */
[----:B------:R-:W-:Y:S05]  /*1c00*/  @!P2 BRA `(.L_x_30) ;  /* 0x000000000004a947 */ /* 0x000fea0003800000 */
[----:B------:R-:W-:Y:S05]  /*1c10*/  BPT.TRAP 0x1 ;  /* 0x000000040000795c */ /* 0x000fea0000300000 */
.L_x_30:
[----:B------:R-:W-:Y:S05]  /*1c20*/  BSYNC.RECONVERGENT B0 ;  /* 0x0000000000007941 */ /* 0x000fea0003800200 */
.L_x_29:
[----:B------:R-:W-:Y:S02]  /*1c30*/  UIADD3 UR5, UPT, UPT, UR4, 0x1, URZ ;  /* 0x0000000104057890 */ /* 0x000fe4000fffe0ff */
[----:B------:R-:W-:Y:S02]  /*1c40*/  UIADD3 UR14, UP1, UPT, UR26, 0x80, URZ ;  /* 0x000000801a0e7890 */ /* 0x000fe4000ff3e0ff */
[----:B------:R-:W-:Y:S02]  /*1c50*/  UISETP.NE.AND UP0, UPT, UR5, 0x3, UPT ;  /* 0x000000030500788c */ /* 0x000fe4000bf05270 */
[----:B------:R-:W-:Y:S02]  /*1c60*/  ULOP3.LUT UR33, UR33, 0xfefffff8, URZ, 0xc0, !UPT ;  /* 0xfefffff821217892 */ /* 0x000fe4000f8ec0ff */
[----:B------:R-:W-:Y:S02]  /*1c70*/  USEL UR8, URZ, 0x1, UP0 ;  /* 0x00000001ff087887 */ /* 0x000fe40008000000 */
[----:B------:R-:W-:-:S02]  /*1c80*/  USEL UR7, UR5, URZ, UP0 ;  /* 0x000000ff05077287 */ /* 0x000fc40008000000 */
[----:B------:R-:W-:Y:S02]  /*1c90*/  UIADD3.X UR15, UPT, UPT, URZ, UR27, URZ, UP1, !UPT ;  /* 0x0000001bff0f7290 */ /* 0x000fe40008ffe4ff */
[----:B------:R-:W-:Y:S01]  /*1ca0*/  ULEA UR5, UR7, UR6, 0x3 ;  /* 0x0000000607057291 */ /* 0x000fe2000f8e18ff */
[----:B------:R-:W-:Y:S01]  /*1cb0*/  LOP3.LUT R12, R12, UR8, RZ, 0x3c, !PT ;  /* 0x000000080c0c7c12 */ /* 0x000fe2000f8e3cff */
[----:B------:R-:W-:Y:S02]  /*1cc0*/  USHF.L.U32 UR8, UR4, 0xc, URZ ;  /* 0x0000000c04087899 */ /* 0x000fe400080006ff */
[----:B------:R-:W-:Y:S01]  /*1cd0*/  UIADD3 UR4, UP0, UPT, UR26, 0x180, URZ ;  /* 0x000001801a047890 */ /* 0x000fe2000ff1e0ff */
[----:B-1----:R-:W-:Y:S01]  /*1ce0*/  SHF.L.U32 R0, R12, 0x1f, RZ ;  /* 0x0000001f0c007819 */ /* 0x002fe200000006ff */
[----:B------:R-:W-:Y:S02]  /*1cf0*/  ULOP3.LUT UR32, UR8, UR22, URZ, 0xfc, !UPT ;  /* 0x0000001608207292 */ /* 0x000fe4000f8efcff */
[----:B------:R-:W-:Y:S01]  /*1d00*/  UPRMT UR13, URZ, 0x5410, UR21 ;  /* 0x00005410ff0d7896 */ /* 0x000fe20008000015 */
[----:B------:R3:W4:Y:S01]  /*1d10*/  SYNCS.PHASECHK.TRANS64.TRYWAIT P0, [UR5+0x18], R0 ;  /* 0x00001800ff0075a7 */ /* 0x0007220008001105 */
[----:B------:R-:W-:-:S02]  /*1d20*/  UIADD3 UR32, UPT, UPT, UR6, 0x4300, UR32 ;  /* 0x0000430006207890 */ /* 0x000fc4000fffe020 */
[----:B------:R-:W-:Y:S02]  /*1d30*/  UIADD3 UR8, UPT, UPT, UR6, 0x7300, UR8 ;  /* 0x0000730006087890 */ /* 0x000fe4000fffe008 */
[----:B------:R-:W-:Y:S01]  /*1d40*/  UIADD3.X UR5, UPT, UPT, URZ, UR27, URZ, UP0, !UPT ;  /* 0x0000001bff057290 */ /* 0x000fe200087fe4ff */
[----:B------:R-:W-:Y:S01]  /*1d50*/  UMOV UR18, 0x0 ;  /* 0x0000000000127882 */ /* 0x000fe20000000000 */
[----:B------:R-:W-:Y:S01]  /*1d60*/  UMOV UR19, 0x10000000 ;  /* 0x1000000000137882 */ /* 0x000fe20000000000 */
[----:B------:R-:W-:Y:S01]  /*1d70*/  UMOV UR10, UR34 ;  /* 0x00000022000a7c82 */ /* 0x000fe20008000000 */
[----:B------:R-:W-:Y:S01]  /*1d80*/  UMOV UR12, UR36 ;  /* 0x00000024000c7c82 */ /* 0x000fe20008000000 */
[----:B------:R-:W-:Y:S01]  /*1d90*/  UMOV UR9, UR33 ;  /* 0x0000002100097c82 */ /* 0x000fe20008000000 */
[----:B------:R1:W-:Y:S03]  /*1da0*/  UTMALDG.3D.MULTICAST.2CTA [UR32], [UR14], UR13, desc[UR18] ;  /* 0x000012200e0073b4 */ /* 0x0003e6000821180d */
[----:B------:R2:W-:Y:S01]  /*1db0*/  UTMALDG.3D.2CTA [UR8], [UR4], desc[UR18] ;  /* 0x00001208040075b4 */ /* 0x0005e20008211000 */
[----:B-1----:R-:W-:Y:S01]  /*1dc0*/  UIADD3 UR34, UPT, UPT, UR34, 0x40, URZ ;  /* 0x0000004022227890 */ /* 0x002fe2000fffe0ff */
[----:B------:R-:W-:Y:S01]  /*1dd0*/  UMOV UR13, UR25 ;  /* 0x00000019000d7c82 */ /* 0x000fe20008000000 */
[----:B--2---:R-:W-:Y:S01]  /*1de0*/  UMOV UR4, UR7 ;  /* 0x0000000700047c82 */ /* 0x004fe20008000000 */
[----:B------:R-:W-:Y:S09]  /*1df0*/  BRA.U UP2, `(.L_x_31) ;  /* 0xfffffffd02487547 */ /* 0x000ff2000b83ffff */
.L_x_25:
[----:B------:R-:W-:Y:S01]  /*1e00*/  ULEA UR4, UR7, UR6, 0x3 ;  /* 0x0000000607047291 */ /* 0x000fe2000f8e18ff */
[----:B-1-3--:R-:W-:Y:S01]  /*1e10*/  SHF.L.U32 R0, R12, 0x1f, RZ ;  /* 0x0000001f0c007819 */ /* 0x00afe200000006ff */
[----:B------:R-:W-:Y:S01]  /*1e20*/  @!P1 SYNCS.ARRIVE.TRANS64.A1T0 RZ, [UR6+0x58], RZ ;  /* 0x000058ffffff99a7 */ /* 0x000fe20008100006 */
[----:B------:R-:W-:-:S06]  /*1e30*/  UISETP.GT.AND UP0, UPT, UR40, UR39, UPT ;  /* 0x000000272800728c */ /* 0x000fcc000bf04270 */
[----:B--2-4-:R1:W2:Y:S03]  /*1e40*/  SYNCS.PHASECHK.TRANS64.TRYWAIT P0, [UR4+0x18], R0 ;  /* 0x00001800ff0075a7 */ /* 0x0142a60008001104 */
[----:B------:R-:W-:Y:S05]  /*1e50*/  BRA.U !UP0, `(.L_x_32) ;  /* 0x0000000108c47547 */ /* 0x000fea000b800000 */
[----:B------:R-:W-:Y:S01]  /*1e60*/  UIADD3 UR24, UPT, UPT, UR44, UR13, URZ ;  /* 0x0000000d2c187290 */ /* 0x000fe2000fffe0ff */
[----:B------:R-:W-:-:S11]  /*1e70*/  UMOV UR4, UR7 ;  /* 0x0000000700047c82 */ /* 0x000fd60008000000 */
.L_x_38:
[----:B------:R-:W-:Y:S01]  /*1e80*/  ULEA UR17, UR4, UR6, 0x3 ;  /* 0x0000000604117291 */ /* 0x000fe2000f8e18ff */
[----:B--2---:R-:W-:Y:S01]  /*1e90*/  @P3 MOV R2, 0x4000 ;  /* 0x0000400000023802 */ /* 0x004fe20000000f00 */
[----:B--2-4-:R-:W-:Y:S10]  /*1ea0*/  @P0 BRA `(.L_x_33) ;  /* 0x00000000000c0947 */ /* 0x014ff40003800000 */
[----:B------:R-:W-:-:S04]  /*1eb0*/  SHF.L.U32 R3, R12, 0x1f, RZ ;  /* 0x0000001f0c037819 */ /* 0x000fc800000006ff */
[----:B------:R-:W2:Y:S02]  /*1ec0*/  SYNCS.PHASECHK.TRANS64.TRYWAIT P0, [UR17+0x18], R3 ;  /* 0x00001803ff0075a7 */ /* 0x000ea40008001111 */
[----:B--2---:R-:W-:Y:S05]  /*1ed0*/  @!P0 BRA `(.L_x_34) ;  /* 0x0000005c00e08947 */ /* 0x004fea0003800000 */
.L_x_33:
[----:B------:R2:W-:Y:S01]  /*1ee0*/  @P3 SYNCS.ARRIVE.TRANS64 RZ, [UR17], R2 ;  /* 0x00000002ffff39a7 */ /* 0x0005e20008000011 */
[----:B------:R-:W-:-:S04]  /*1ef0*/  ULOP3.LUT UR5, UR23, 0x2, URZ, 0xfc, !UPT ;  /* 0x0000000217057892 */ /* 0x000fc8000f8efcff */
[----:B------:R-:W-:-:S09]  /*1f00*/  UISETP.NE.AND UP0, UPT, UR5, 0x2, UPT ;  /* 0x000000020500788c */ /* 0x000fd2000bf05270 */
[----:B------:R-:W-:Y:S05]  /*1f10*/  BRA.U UP0, `(.L_x_35) ;  /* 0x0000000100047547 */ /* 0x000fea000b800000 */
[----:B------:R-:W-:Y:S05]  /*1f20*/  BPT.TRAP 0x1 ;  /* 0x000000040000795c */ /* 0x000fea0000300000 */
.L_x_35:
[----:B------:R-:W-:Y:S04]  /*1f30*/  BSSY.RECONVERGENT B0, `(.L_x_36) ;  /* 0x0000003000007945 */ /* 0x000fe80003800200 */
[----:B------:R-:W-:Y:S05]  /*1f40*/  @!P2 BRA `(.L_x_37) ;  /* 0x000000000004a947 */ /* 0x000fea0003800000 */
[----:B------:R-:W-:Y:S05]  /*1f50*/  BPT.TRAP 0x1 ;  /* 0x000000040000795c */ /* 0x000fea0000300000 */
.L_x_37:
[----:B------:R-:W-:Y:S05]  /*1f60*/  BSYNC.RECONVERGENT B0 ;  /* 0x0000000000007941 */ /* 0x000fea0003800200 */
.L_x_36:
[----:B------:R-:W-:Y:S02]  /*1f70*/  UIADD3 UR5, UPT, UPT, UR4, 0x1, URZ ;  /* 0x0000000104057890 */ /* 0x000fe4000fffe0ff */
[----:B------:R-:W-:Y:S02]  /*1f80*/  USHF.L.U32 UR18, UR13, 0x6, URZ ;  /* 0x000000060d127899 */ /* 0x000fe400080006ff */
[----:B------:R-:W-:Y:S02]  /*1f90*/  UISETP.NE.AND UP0, UPT, UR5, 0x3, UPT ;  /* 0x000000030500788c */ /* 0x000fe4000bf05270 */
[----:B------:R-:W-:Y:S02]  /*1fa0*/  ULOP3.LUT UR17, UR17, 0xfefffff8, URZ, 0xc0, !UPT ;  /* 0xfefffff811117892 */ /* 0x000fe4000f8ec0ff */
[----:B------:R-:W-:Y:S02]  /*1fb0*/  USEL UR8, URZ, 0x1, UP0 ;  /* 0x00000001ff087887 */ /* 0x000fe40008000000 */
[----:B------:R-:W-:-:S02]  /*1fc0*/  USEL UR7, UR5, URZ, UP0 ;  /* 0x000000ff05077287 */ /* 0x000fc40008000000 */
[----:B------:R-:W-:Y:S02]  /*1fd0*/  UIADD3 UR14, UP0, UPT, UR26, 0x180, URZ ;  /* 0x000001801a0e7890 */ /* 0x000fe4000ff1e0ff */
        /* <DEDUP_REMOVED lines=9> */
[----:B------:R-:W-:Y:S02]  /*2070*/  UIADD3.X UR5, UPT, UPT, URZ, UR27, URZ, UP1, !UPT ;  /* 0x0000001bff057290 */ /* 0x000fe40008ffe4ff */
[----:B------:R-:W-:Y:S02]  /*2080*/  UIADD3 UR8, UPT, UPT, UR6, 0x7300, UR8 ;  /* 0x0000730006087890 */ /* 0x000fe4000fffe008 */
[----:B------:R-:W-:Y:S01]  /*2090*/  UIADD3.X UR15, UPT, UPT, URZ, UR27, URZ, UP0, !UPT ;  /* 0x0000001bff0f7290 */ /* 0x000fe200087fe4ff */
[----:B------:R-:W-:Y:S01]  /*20a0*/  UMOV UR28, 0x0 ;  /* 0x00000000001c7882 */ /* 0x000fe20000000000 */
[----:B------:R-:W-:Y:S01]  /*20b0*/  UMOV UR29, 0x10000000 ;  /* 0x10000000001d7882 */ /* 0x000fe20000000000 */
[----:B------:R-:W-:Y:S01]  /*20c0*/  UMOV UR19, UR35 ;  /* 0x0000002300137c82 */ /* 0x000fe20008000000 */
[----:B------:R-:W-:Y:S01]  /*20d0*/  UMOV UR20, UR36 ;  /* 0x0000002400147c82 */ /* 0x000fe20008000000 */
[----:B------:R-:W-:Y:S01]  /*20e0*/  UMOV UR12, UR36 ;  /* 0x00000024000c7c82 */ /* 0x000fe20008000000 */
[----:B------:R1:W-:Y:S01]  /*20f0*/  UTMALDG.3D.MULTICAST.2CTA [UR16], [UR4], UR10, desc[UR28] ;  /* 0x00001c10040073b4 */ /* 0x0003e2000821180a */
[----:B------:R-:W-:Y:S01]  /*2100*/  UMOV UR9, UR17 ;  /* 0x0000001100097c82 */ /* 0x000fe20008000000 */
[----:B------:R-:W-:-:S04]  /*2110*/  UIADD3 UR13, UPT, UPT, UR13, 0x1, URZ ;  /* 0x000000010d0d7890 */ /* 0x000fc8000fffe0ff */
[----:B------:R-:W-:Y:S01]  /*2120*/  UISETP.NE.AND UP0, UPT, UR13, UR24, UPT ;  /* 0x000000180d00728c */ /* 0x000fe2000bf05270 */
[----:B-1----:R-:W-:Y:S01]  /*2130*/  UMOV UR10, UR18 ;  /* 0x00000012000a7c82 */ /* 0x002fe20008000000 */
[----:B------:R-:W-:Y:S01]  /*2140*/  UMOV UR4, UR7 ;  /* 0x0000000700047c82 */ /* 0x000fe20008000000 */
[----:B------:R3:W-:Y:S06]  /*2150*/  UTMALDG.3D.2CTA [UR8], [UR14], desc[UR28] ;  /* 0x00001c080e0075b4 */ /* 0x0007ec0008211000 */
[----:B---3--:R-:W-:Y:S05]  /*2160*/  BRA.U UP0, `(.L_x_38) ;  /* 0xfffffffd00447547 */ /* 0x008fea000b83ffff */
.L_x_32:
[C---:B------:R-:W-:Y:S01]  /*2170*/  LEA R3, R11.reuse, UR6, 0x3 ;  /* 0x000000060b037c11 */ /* 0x040fe2000f8e18ff */
[----:B------:R-:W-:Y:S01]  /*2180*/  NOP ;  /* 0x0000000000007918 */ /* 0x000fe20000000000 */
[----:B-1----:R-:W-:Y:S02]  /*2190*/  SHF.L.U32 R0, R10, 0x1f, RZ ;  /* 0x0000001f0a007819 */ /* 0x002fe400000006ff */
[----:B------:R-:W-:Y:S02]  /*21a0*/  LEA R5, R11, UR6, 0x4 ;  /* 0x000000060b057c11 */ /* 0x000fe4000f8e20ff */
[----:B--2-4-:R-:W1:Y:S02]  /*21b0*/  SYNCS.PHASECHK.TRANS64.TRYWAIT P0, [R3+URZ+0x60], R0 ;  /* 0x00006000030075a7 */ /* 0x014e6400080011ff */
[----:B-1----:R-:W-:Y:S05]  /*21c0*/  @!P0 BRA `(.L_x_39) ;  /* 0x0000005c003c8947 */ /* 0x002fea0003800000 */
.L_x_125:
[----:B------:R-:W2:Y:S01]  /*21d0*/  LDS.128 R4, [R5+0xf0] ;  /* 0x0000f00005047984 */ /* 0x000ea20000000c00 */
[----:B------:R-:W-:Y:S01]  /*21e0*/  UISETP.GE.AND UP0, UPT, UR42, 0x1, UPT ;  /* 0x000000012a00788c */ /* 0x000fe2000bf06270 */
[----:B------:R-:W-:Y:S01]  /*21f0*/  @!PT LDS RZ, [RZ] ;  /* 0x00000000fffff984 */ /* 0x000fe20000000800 */
[----:B------:R-:W-:Y:S01]  /*2200*/  @!PT LDS RZ, [RZ] ;  /* 0x00000000fffff984 */ /* 0x000fe20000000800 */
[----:B------:R-:W-:Y:S01]  /*2210*/  @!PT LDS RZ, [RZ] ;  /* 0x00000000fffff984 */ /* 0x000fe20000000800 */
[----:B------:R-:W-:Y:S01]  /*2220*/  @!PT LDS RZ, [RZ] ;  /* 0x00000000fffff984 */ /* 0x000fe20000000800 */
[----:B------:R3:W-:Y:S06]  /*2230*/  MEMBAR.ALL.CTA ;  /* 0x0000000000007992 */ /* 0x0007ec0000008000 */
[----:B---3--:R-:W3:Y:S01]  /*2240*/  FENCE.VIEW.ASYNC.S ;  /* 0x00000000000073c6 */ /* 0x008ee20000000000 */
[----:B--2---:R-:W-:-:S13]  /*2250*/  LOP3.LUT P0, RZ, R6, 0x1, RZ, 0xc0, !PT ;  /* 0x0000000106ff7812 */ /* 0x004fda000780c0ff */
[----:B---3--:R-:W-:Y:S01]  /*2260*/  VOTEU.ANY UP1, P0 ;  /* 0x0000000000ff7886 */ /* 0x008fe20000020100 */
[----:B------:R-:W-:-:S13]  /*2270*/  PLOP3.LUT P0, PT, PT, PT, UP1, 0x80, 0x8 ;  /* 0x000000000008781c */ /* 0x000fda0003f0f018 */
[----:B-1----:R-:W-:Y:S02]  /*2280*/  @P0 LOP3.LUT R0, R5, 0xffff, RZ, 0xc0, !PT ;  /* 0x0000ffff05000812 */ /* 0x002fe400078ec0ff */
[----:B------:R-:W-:Y:S02]  /*2290*/  @P0 MOV R2, R4 ;  /* 0x0000000400020202 */ /* 0x000fe40000000f00 */
[----:B------:R-:W-:Y:S01]  /*22a0*/  @P0 R2UR UR5, R0 ;  /* 0x00000000000502ca */ /* 0x000fe200000e0000 */
[----:B------:R-:W-:Y:S01]  /*22b0*/  VIADD R0, R3, 0x70 ;  /* 0x0000007003007836 */ /* 0x000fe20000000000 */
[----:B------:R-:W-:Y:S02]  /*22c0*/  @P0 SHF.R.U32.HI R4, RZ, 0x10, R5 ;  /* 0x00000010ff040819 */ /* 0x000fe40000011605 */
[----:B------:R-:W-:Y:S02]  /*22d0*/  @P0 R2UR UR8, R2 ;  /* 0x00000000020802ca */ /* 0x000fe400000e0000 */
[----:B------:R-:W-:-:S02]  /*22e0*/  PRMT R0, RZ, 0x654, R0 ;  /* 0x00000654ff007816 */ /* 0x000fc40000000000 */
[----:B------:R-:W-:Y:S02]  /*22f0*/  @P0 R2UR UR4, R4 ;  /* 0x00000000040402ca */ /* 0x000fe400000e0000 */
[----:B------:R1:W-:Y:S03]  /*2300*/  SYNCS.ARRIVE.TRANS64.RED.A1T0 RZ, [R0+URZ], RZ ;  /* 0x000000ff00ff79a7 */ /* 0x0003e600081004ff */
[----:B------:R-:W-:-:S04]  /*2310*/  @UP1 UMOV UR30, UR5 ;  /* 0x00000005001e1c82 */ /* 0x000fc80008000000 */
[----:B------:R-:W-:-:S04]  /*2320*/  @UP1 UMOV UR31, UR8 ;  /* 0x00000008001f1c82 */ /* 0x000fc80008000000 */
[----:B------:R-:W-:Y:S01]  /*2330*/  @UP1 UMOV UR36, UR4 ;  /* 0x0000000400241c82 */ /* 0x000fe20008000000 */
[----:B------:R-:W-:Y:S05]  /*2340*/  BRA.U !UP0, `(.L_x_40) ;  /* 0x0000000108d47547 */ /* 0x000fea000b800000 */
[----:B------:R-:W2:Y:S01]  /*2350*/  LDCU.128 UR12, c[0x0][0xb10] ;  /* 0x00016200ff0c77ac */ /* 0x000ea20008000c00 */
[----:B------:R-:W3:Y:S01]  /*2360*/  LDCU UR24, c[0x0][0xb20] ;  /* 0x00016400ff1877ac */ /* 0x000ee20008000800 */
[----:B------:R-:W4:Y:S01]  /*2370*/  LDCU UR20, c[0x0][0xb0c] ;  /* 0x00016180ff1477ac */ /* 0x000f220008000800 */
[----:B------:R-:W1:Y:S01]  /*2380*/  LDCU.64 UR10, c[0x0][0xb28] ;  /* 0x00016500ff0a77ac */ /* 0x000e620008000a00 */
[----:B------:R-:W-:Y:S02]  /*2390*/  UISETP.NE.AND UP3, UPT, UR42, 0x1, UPT ;  /* 0x000000012a00788c */ /* 0x000fe4000bf65270 */
[----:B--2---:R-:W-:Y:S02]  /*23a0*/  UIMAD.WIDE.U32 UR8, UR37, UR15, URZ ;  /* 0x0000000f250872a5 */ /* 0x004fe4000f8e00ff */
[----:B------:R-:W-:Y:S02]  /*23b0*/  UIMAD.WIDE.U32 UR4, UR38, UR12, URZ ;  /* 0x0000000c260472a5 */ /* 0x000fe4000f8e00ff */
[----:B------:R-:W-:-:S02]  /*23c0*/  UISETP.NE.AND UP0, UPT, UR14, 0x1, UPT ;  /* 0x000000010e00788c */ /* 0x000fc4000bf05270 */
[----:B------:R-:W-:Y:S01]  /*23d0*/  UIMAD.WIDE.U32 UR28, UR30, UR15, URZ ;  /* 0x0000000f1e1c72a5 */ /* 0x000fe2000f8e00ff */
[----:B------:R-:W-:Y:S02]  /*23e0*/  UMOV UR8, UR9 ;  /* 0x0000000900087c82 */ /* 0x000fe40008000000 */
[----:B------:R-:W-:Y:S01]  /*23f0*/  UMOV UR4, UR5 ;  /* 0x0000000500047c82 */ /* 0x000fe20008000000 */
[----:B---3--:R-:W-:Y:S02]  /*2400*/  USHF.R.U32.HI UR8, URZ, UR24, UR8 ;  /* 0x00000018ff087299 */ /* 0x008fe40008011608 */
[----:B----4-:R-:W-:Y:S02]  /*2410*/  UISETP.NE.AND UP2, UPT, UR20, 0x1, UPT ;  /* 0x000000011400788c */ /* 0x010fe4000bf45270 */
[----:B------:R-:W-:Y:S02]  /*2420*/  USHF.R.U32.HI UR4, URZ, UR13, UR4 ;  /* 0x0000000dff047299 */ /* 0x000fe40008011604 */
[----:B------:R-:W-:-:S02]  /*2430*/  USEL UR5, UR37, UR8, !UP0 ;  /* 0x0000000825057287 */ /* 0x000fc4000c000000 */
[----:B------:R-:W-:Y:S02]  /*2440*/  USEL UR8, UR38, UR4, !UP2 ;  /* 0x0000000426087287 */ /* 0x000fe4000d000000 */
[----:B-1----:R-:W-:Y:S01]  /*2450*/  UIMAD.WIDE.U32 UR16, UR5, UR10, URZ ;  /* 0x0000000a051072a5 */ /* 0x002fe2000f8e00ff */
[----:B------:R-:W-:Y:S01]  /*2460*/  UMOV UR4, UR29 ;  /* 0x0000001d00047c82 */ /* 0x000fe20008000000 */
[----:B------:R-:W-:Y:S02]  /*2470*/  UIMAD.WIDE.U32 UR18, UR31, UR12, URZ ;  /* 0x0000000c1f1272a5 */ /* 0x000fe4000f8e00ff */
[----:B------:R-:W-:-:S03]  /*2480*/  UIMAD.WIDE.U32 UR28, UR8, UR10, URZ ;  /* 0x0000000a081c72a5 */ /* 0x000fc6000f8e00ff */
[----:B------:R-:W-:Y:S01]  /*2490*/  UMOV UR16, UR17 ;  /* 0x0000001100107c82 */ /* 0x000fe20008000000 */
[----:B------:R-:W-:Y:S02]  /*24a0*/  USHF.R.U32.HI UR4, URZ, UR24, UR4 ;  /* 0x00000018ff047299 */ /* 0x000fe40008011604 */
[----:B------:R-:W-:Y:S01]  /*24b0*/  @UP3 USHF.R.U32.HI UR5, URZ, UR11, UR16 ;  /* 0x0000000bff053299 */ /* 0x000fe20008011610 */
[----:B------:R-:W-:Y:S01]  /*24c0*/  UMOV UR18, UR19 ;  /* 0x0000001300127c82 */ /* 0x000fe20008000000 */
[----:B------:R-:W-:Y:S01]  /*24d0*/  UMOV UR28, UR29 ;  /* 0x0000001d001c7c82 */ /* 0x000fe20008000000 */
[----:B------:R-:W-:Y:S02]  /*24e0*/  USHF.R.U32.HI UR13, URZ, UR13, UR18 ;  /* 0x0000000dff0d7299 */ /* 0x000fe40008011612 */
[----:B------:R-:W-:Y:S02]  /*24f0*/  USEL UR4, UR30, UR4, !UP0 ;  /* 0x000000041e047287 */ /* 0x000fe4000c000000 */
[----:B------:R-:W-:-:S02]  /*2500*/  @UP3 USHF.R.U32.HI UR8, URZ, UR11, UR28 ;  /* 0x0000000bff083299 */ /* 0x000fc4000801161c */
[----:B------:R-:W-:Y:S02]  /*2510*/  UIMAD UR9, UR42, UR5, URZ ;  /* 0x000000052a0972a4 */ /* 0x000fe4000f8e02ff */
[----:B------:R-:W-:Y:S02]  /*2520*/  USEL UR5, UR31, UR13, !UP2 ;  /* 0x0000000d1f057287 */ /* 0x000fe4000d000000 */
[----:B------:R-:W-:Y:S02]  /*2530*/  UIMAD UR12, UR42, UR8, URZ ;  /* 0x000000082a0c72a4 */ /* 0x000fe4000f8e02ff */
[----:B------:R-:W-:Y:S02]  /*2540*/  UISETP.GE.AND UP0, UPT, UR4, UR9, UPT ;  /* 0x000000090400728c */ /* 0x000fe4000bf06270 */
[----:B------:R-:W-:Y:S02]  /*2550*/  UIMAD.WIDE.U32 UR16, UR4, UR10, URZ ;  /* 0x0000000a041072a5 */ /* 0x000fe4000f8e00ff */
[----:B------:R-:W-:-:S02]  /*2560*/  UISETP.GE.OR UP0, UPT, UR5, UR12, UP0 ;  /* 0x0000000c0500728c */ /* 0x000fc40008706670 */
        /* <DEDUP_REMOVED lines=19> */
.L_x_40:
[----:B------:R-:W2:Y:S02]  /*26a0*/  LDCU UR4, c[0x0][0xb30] ;  /* 0x00016600ff0477ac */ /* 0x000ea40008000800 */
[----:B--2---:R-:W-:-:S09]  /*26b0*/  UISETP.NE.AND UP0, UPT, UR4, 0x1, UPT ;  /* 0x000000010400788c */ /* 0x004fd2000bf05270 */
[----:B------:R-:W-:Y:S05]  /*26c0*/  BRA.U UP0, `(.L_x_41) ;  /* 0x0000000100447547 */ /* 0x000fea000b800000 */
[----:B------:R-:W2:Y:S01]  /*26d0*/  LDCU.128 UR12, c[0x0][0xb10] ;  /* 0x00016200ff0c77ac */ /* 0x000ea20008000c00 */
[----:B------:R-:W3:Y:S01]  /*26e0*/  LDCU UR10, c[0x0][0xb0c] ;  /* 0x00016180ff0a77ac */ /* 0x000ee20008000800 */
[----:B------:R-:W4:Y:S01]  /*26f0*/  LDCU UR11, c[0x0][0xb20] ;  /* 0x00016400ff0b77ac */ /* 0x000f220008000800 */
[----:B--2---:R-:W-:Y:S02]  /*2700*/  UIMAD.WIDE.U32 UR8, UR31, UR12, URZ ;  /* 0x0000000c1f0872a5 */ /* 0x004fe4000f8e00ff */
[----:B------:R-:W-:Y:S02]  /*2710*/  UIMAD.WIDE.U32 UR4, UR30, UR15, URZ ;  /* 0x0000000f1e0472a5 */ /* 0x000fe4000f8e00ff */
[----:B---3--:R-:W-:Y:S02]  /*2720*/  UISETP.NE.AND UP2, UPT, UR10, 0x1, UPT ;  /* 0x000000010a00788c */ /* 0x008fe4000bf45270 */
[----:B------:R-:W-:Y:S01]  /*2730*/  UISETP.NE.AND UP0, UPT, UR14, 0x1, UPT ;  /* 0x000000010e00788c */ /* 0x000fe2000bf05270 */
[----:B------:R-:W-:-:S02]  /*2740*/  UMOV UR8, UR9 ;  /* 0x0000000900087c82 */ /* 0x000fc40008000000 */
[----:B------:R-:W-:Y:S01]  /*2750*/  UMOV UR4, UR5 ;  /* 0x0000000500047c82 */ /* 0x000fe20008000000 */
[----:B------:R-:W-:Y:S02]  /*2760*/  USHF.R.U32.HI UR13, URZ, UR13, UR8 ;  /* 0x0000000dff0d7299 */ /* 0x000fe40008011608 */
[----:B----4-:R-:W-:Y:S02]  /*2770*/  USHF.R.U32.HI UR4, URZ, UR11, UR4 ;  /* 0x0000000bff047299 */ /* 0x010fe40008011604 */
[----:B------:R-:W-:Y:S02]  /*2780*/  USEL UR5, UR31, UR13, !UP2 ;  /* 0x0000000d1f057287 */ /* 0x000fe4000d000000 */
[----:B------:R-:W-:-:S04]  /*2790*/  USEL UR4, UR30, UR4, !UP0 ;  /* 0x000000041e047287 */ /* 0x000fc8000c000000 */
[----:B------:R-:W-:Y:S02]  /*27a0*/  UIADD3 UR8, UPT, UPT, UR5, -UR4, URZ ;  /* 0x8000000405087290 */ /* 0x000fe4000fffe0ff */
[----:B------:R-:W-:Y:S02]  /*27b0*/  UIADD3 UR4, UPT, UPT, -UR5, UR4, URZ ;  /* 0x0000000405047290 */ /* 0x000fe4000fffe1ff */
[----:B------:R-:W-:Y:S02]  /*27c0*/  UIMAD UR30, UR8, UR14, UR30 ;  /* 0x0000000e081e72a4 */ /* 0x000fe4000f8e021e */
[----:B------:R-:W-:-:S12]  /*27d0*/  UIMAD UR31, UR4, UR10, UR31 ;  /* 0x0000000a041f72a4 */ /* 0x000fd8000f8e021f */
.L_x_41:
[----:B------:R-:W-:Y:S01]  /*27e0*/  VIADD R11, R11, 0x1 ;  /* 0x000000010b0b7836 */ /* 0x000fe20000000000 */
[----:B------:R-:W-:Y:S01]  /*27f0*/  R2UR UR4, R88 ;  /* 0x00000000580472ca */ /* 0x000fe200000e0000 */
[----:B------:R-:W-:Y:S01]  /*2800*/  UIADD3 UR24, UPT, UPT, UR30, UR63, URZ ;  /* 0x0000003f1e187290 */ /* 0x000fe2000fffe0ff */
[----:B------:R-:W-:Y:S02]  /*2810*/  PLOP3.LUT P1, PT, PT, PT, PT, 0x80, 0x8 ;  /* 0x000000000008781c */ /* 0x000fe40003f2f070 */
[----:B------:R-:W-:-:S04]  /*2820*/  ISETP.NE.AND P0, PT, R11, 0x2, PT ;  /* 0x000000020b00780c */ /* 0x000fc80003f05270 */
[----:B------:R-:W-:Y:S02]  /*2830*/  SEL R3, RZ, 0x1, P0 ;  /* 0x00000001ff037807 */ /* 0x000fe40000000000 */
[----:B------:R-:W-:Y:S02]  /*2840*/  SEL R11, R11, RZ, P0 ;  /* 0x000000ff0b0b7207 */ /* 0x000fe40000000000 */
[----:B------:R-:W-:Y:S01]  /*2850*/  LOP3.LUT R10, R10, R3, RZ, 0x3c, !PT ;  /* 0x000000030a0a7212 */ /* 0x000fe200078e3cff */
[----:B------:R-:W-:Y:S01]  /*2860*/  UIADD3 UR20, UPT, UPT, UR31, UR4, URZ ;  /* 0x000000041f147290 */ /* 0x000fe2000fffe0ff */
[----:B------:R-:W-:Y:S11]  /*2870*/  BRA.U UP1, `(.L_x_42) ;  /* 0xfffffff101287547 */ /* 0x000ff6000b83ffff */
[----:B------:R-:W-:Y:S01]  /*2880*/  UIADD3 UR6, UPT, UPT, UR6, 0x18, URZ ;  /* 0x0000001806067890 */ /* 0x000fe2000fffe0ff */
[----:B------:R-:W-:-:S03]  /*2890*/  SHF.L.U32 R3, R12, 0x1f, RZ ;  /* 0x0000001f0c037819 */ /* 0x000fc600000006ff */
[----:B------:R-:W-:-:S09]  /*28a0*/  ULEA UR4, UR7, UR6, 0x3 ;  /* 0x0000000607047291 */ /* 0x000fd2000f8e18ff */
[----:B------:R-:W2:Y:S02]  /*28b0*/  SYNCS.PHASECHK.TRANS64.TRYWAIT P0, [UR4], R3 ;  /* 0x00000003ff0075a7 */ /* 0x000ea40008001104 */
[----:B--2---:R-:W-:Y:S05]  /*28c0*/  @!P0 BRA `(.L_x_43) ;  /* 0x0000005400908947 */ /* 0x004fea0003800000 */
.L_x_127:
[----:B------:R-:W-:-:S04]  /*28d0*/  UIADD3 UR4, UPT, UPT, UR7, 0x1, URZ ;  /* 0x0000000107047890 */ /* 0x000fc8000fffe0ff */
[----:B------:R-:W-:-:S04]  /*28e0*/  UISETP.NE.AND UP0, UPT, UR4, 0x3, UPT ;  /* 0x000000030400788c */ /* 0x000fc8000bf05270 */
[----:B------:R-:W-:Y:S02]  /*28f0*/  USEL UR7, URZ, 0x1, UP0 ;  /* 0x00000001ff077887 */ /* 0x000fe40008000000 */
[----:B------:R-:W-:-:S04]  /*2900*/  USEL UR4, UR4, URZ, UP0 ;  /* 0x000000ff04047287 */ /* 0x000fc80008000000 */
[----:B------:R-:W-:Y:S01]  /*2910*/  ULEA UR5, UR4, UR6, 0x3 ;  /* 0x0000000604057291 */ /* 0x000fe2000f8e18ff */
[----:B------:R-:W-:-:S04]  /*2920*/  LOP3.LUT R12, R12, UR7, RZ, 0x3c, !PT ;  /* 0x000000070c0c7c12 */ /* 0x000fc8000f8e3cff */
[----:B-1----:R-:W-:-:S04]  /*2930*/  SHF.L.U32 R3, R12, 0x1f, RZ ;  /* 0x0000001f0c037819 */ /* 0x002fc800000006ff */
[----:B------:R-:W1:Y:S02]  /*2940*/  SYNCS.PHASECHK.TRANS64.TRYWAIT P0, [UR5], R3 ;  /* 0x00000003ff0075a7 */ /* 0x000e640008001105 */
[----:B-1----:R-:W-:Y:S05]  /*2950*/  @!P0 BRA `(.L_x_44) ;  /* 0x0000005400848947 */ /* 0x002fea0003800000 */
.L_x_129:
[----:B------:R-:W-:-:S04]  /*2960*/  UIADD3 UR4, UPT, UPT, UR4, 0x1, URZ ;  /* 0x0000000104047890 */ /* 0x000fc8000fffe0ff */
[----:B------:R-:W-:-:S04]  /*2970*/  UISETP.NE.AND UP0, UPT, UR4, 0x3, UPT ;  /* 0x000000030400788c */ /* 0x000fc8000bf05270 */
[----:B------:R-:W-:Y:S02]  /*2980*/  USEL UR5, URZ, 0x1, UP0 ;  /* 0x00000001ff057887 */ /* 0x000fe40008000000 */
[----:B------:R-:W-:-:S04]  /*2990*/  USEL UR4, UR4, URZ, UP0 ;  /* 0x000000ff04047287 */ /* 0x000fc80008000000 */
[----:B------:R-:W-:Y:S01]  /*29a0*/  ULEA UR4, UR4, UR6, 0x3 ;  /* 0x0000000604047291 */ /* 0x000fe2000f8e18ff */
[----:B-1----:R-:W-:-:S04]  /*29b0*/  LOP3.LUT R3, R12, UR5, RZ, 0x3c, !PT ;  /* 0x000000050c037c12 */ /* 0x002fc8000f8e3cff */
[----:B------:R-:W-:Y:S01]  /*29c0*/  SHF.L.U32 R3, R3, 0x1f, RZ ;  /* 0x0000001f03037819 */ /* 0x000fe200000006ff */
[----:B------:R-:W-:-:S07]  /*29d0*/  IMAD.U32 R0, RZ, RZ, UR4 ;  /* 0x00000004ff007e24 */ /* 0x000fce000f8e00ff */
.L_x_45:
[----:B-1----:R1:W2:Y:S02]  /*29e0*/  SYNCS.PHASECHK.TRANS64.TRYWAIT P0, [R0+URZ], R3 ;  /* 0x00000003000075a7 */ /* 0x0022a400080011ff */
[----:B--2---:R-:W-:Y:S05]  /*29f0*/  @!P0 NANOSLEEP.SYNCS 0x989680 ;  /* 0x009896800000895d */ /* 0x004fea0003900000 */
[----:B------:R-:W2:Y:S02]  /*2a00*/  @!P0 SYNCS.PHASECHK.TRANS64 P0, [R0+URZ], R3 ;  /* 0x00000003000085a7 */ /* 0x000ea400080010ff */
[----:B--2---:R-:W-:Y:S05]  /*2a10*/  @P0 EXIT ;  /* 0x000000000000094d */ /* 0x004fea0003800000 */
[----:B------:R-:W-:Y:S05]  /*2a20*/  BRA `(.L_x_45) ;  /* 0xfffffffc00ec7947 */ /* 0x000fea000383ffff */
.L_x_22:
[----:B------:R-:W-:-:S04]  /*2a30*/  UISETP.NE.AND UP0, UPT, UR46, URZ, UPT ;  /* 0x000000ff2e00728c */ /* 0x000fc8000bf05270 */
[----:B------:R-:W-:-:S09]  /*2a40*/  UISETP.NE.OR UP0, UPT, UR25, 0x1, UP0 ;  /* 0x000000011900788c */ /* 0x000fd20008705670 */
[----:B------:R-:W-:Y:S05]  /*2a50*/  BRA.U UP0, `(.L_x_46) ;  /* 0x0000000500487547 */ /* 0x000fea000b800000 */
[----:B------:R-:W-:Y:S01]  /*2a60*/  ISETP.GE.U32.AND P2, PT, R0, 0x4, PT ;  /* 0x000000040000780c */ /* 0x000fe20003f46070 */
[----:B------:R-:W-:Y:S01]  /*2a70*/  IMAD.MOV.U32 R12, RZ, RZ, 0x1 ;  /* 0x00000001ff0c7424 */ /* 0x000fe200078e00ff */
[----:B------:R-:W-:Y:S02]  /*2a80*/  CS2R R10, SRZ ;  /* 0x00000000000a7805 */ /* 0x000fe4000001ff00 */
[----:B------:R-:W-:Y:S01]  /*2a90*/  CS2R R8, SRZ ;  /* 0x0000000000087805 */ /* 0x000fe2000001ff00 */
[----:B------:R-:W-:Y:S01]  /*2aa0*/  UMOV UR6, 0x400 ;  /* 0x0000040000067882 */ /* 0x000fe20000000000 */
[----:B------:R-:W-:Y:S01]  /*2ab0*/  UMOV UR5, URZ ;  /* 0x000000ff00057c82 */ /* 0x000fe20008000000 */
[----:B------:R-:W-:-:S12]  /*2ac0*/  ULEA UR6, UR46, UR6, 0x18 ;  /* 0x000000062e067291 */ /* 0x000fd8000f8ec0ff */
.L_x_50:
[----:B------:R-:W-:Y:S02]  /*2ad0*/  LEA R2, R8, UR6, 0x3 ;  /* 0x0000000608027c11 */ /* 0x000fe4000f8e18ff */
[----:B------:R-:W-:-:S03]  /*2ae0*/  SHF.L.U32 R5, R9, 0x1f, RZ ;  /* 0x0000001f09057819 */ /* 0x000fc600000006ff */
[----:B------:R-:W-:Y:S01]  /*2af0*/  VIADD R4, R2, 0xd0 ;  /* 0x000000d002047836 */ /* 0x000fe20000000000 */
[----:B------:R-:W1:Y:S02]  /*2b00*/  SYNCS.PHASECHK.TRANS64.TRYWAIT P0, [R2+URZ+0xc0], R5 ;  /* 0x0000c005020075a7 */ /* 0x000e6400080011ff */
[----:B-1----:R-:W-:Y:S05]  /*2b10*/  @!P0 BRA `(.L_x_47) ;  /* 0x00000054002c8947 */ /* 0x002fea0003800000 */
.L_x_130:
[----:B------:R-:W-:Y:S01]  /*2b20*/  ULEA UR4, UR5, UR6, 0x3 ;  /* 0x0000000605047291 */ /* 0x000fe2000f8e18ff */
[----:B------:R-:W-:Y:S02]  /*2b30*/  PRMT R4, RZ, 0x654, R4 ;  /* 0x00000654ff047816 */ /* 0x000fe40000000004 */
[----:B-1----:R-:W-:Y:S01]  /*2b40*/  SHF.L.U32 R5, R12, 0x1f, RZ ;  /* 0x0000001f0c057819 */ /* 0x002fe200000006ff */
[----:B------:R-:W-:Y:S01]  /*2b50*/  UIADD3 UR7, UPT, UPT, UR4, 0x60, URZ ;  /* 0x0000006004077890 */ /* 0x000fe2000fffe0ff */
[----:B------:R1:W-:Y:S05]  /*2b60*/  SYNCS.ARRIVE.TRANS64.RED.A1T0 RZ, [R4+URZ], RZ ;  /* 0x000000ff04ff79a7 */ /* 0x0003ea00081004ff */
[----:B------:R-:W-:Y:S01]  /*2b70*/  IMAD.U32 R7, RZ, RZ, UR7 ;  /* 0x00000007ff077e24 */ /* 0x000fe2000f8e00ff */
[----:B------:R-:W2:Y:S04]  /*2b80*/  SYNCS.PHASECHK.TRANS64.TRYWAIT P0, [UR4+0x70], R5 ;  /* 0x00007005ff0075a7 */ /* 0x000ea80008001104 */
[----:B------:R-:W-:Y:S01]  /*2b90*/  PRMT R6, R0, 0x654, R7 ;  /* 0x0000065400067816 */ /* 0x000fe20000000007 */
[----:B-1----:R-:W-:Y:S01]  /*2ba0*/  @!P2 IMAD.MOV.U32 R4, RZ, RZ, 0x10 ;  /* 0x00000010ff04a424 */ /* 0x002fe200078e00ff */
[----:B--2---:R-:W-:Y:S06]  /*2bb0*/  @!P0 BRA `(.L_x_48) ;  /* 0x0000005400188947 */ /* 0x004fec0003800000 */
.L_x_132:
[----:B------:R-:W-:Y:S01]  /*2bc0*/  ULEA UR8, UR5, UR6, 0x4 ;  /* 0x0000000605087291 */ /* 0x000fe2000f8e20ff */
[----:B------:R-:W-:Y:S01]  /*2bd0*/  SEL R3, R6, R3, !P2 ;  /* 0x0000000306037207 */ /* 0x000fe20005000000 */
[----:B------:R-:W-:Y:S01]  /*2be0*/  UIADD3 UR9, UPT, UPT, UR4, 0x60, URZ ;  /* 0x0000006004097890 */ /* 0x000fe2000fffe0ff */
[----:B-1----:R-:W-:Y:S01]  /*2bf0*/  LEA R2, R11, UR6, 0x3 ;  /* 0x000000060b027c11 */ /* 0x002fe2000f8e18ff */
[----:B------:R-:W-:Y:S01]  /*2c00*/  UIADD3 UR8, UPT, UPT, UR8, 0xf0, URZ ;  /* 0x000000f008087890 */ /* 0x000fe2000fffe0ff */
[----:B------:R-:W-:Y:S01]  /*2c10*/  SHF.L.U32 R5, R10, 0x1f, RZ ;  /* 0x0000001f0a057819 */ /* 0x000fe200000006ff */
[----:B------:R1:W-:Y:S01]  /*2c20*/  @!P2 SYNCS.ARRIVE.TRANS64.RED RZ, [R3+URZ], R4 ;  /* 0x0000000403ffa9a7 */ /* 0x0003e200080004ff */
[----:B------:R-:W-:Y:S01]  /*2c30*/  UIADD3 UR4, UPT, UPT, UR5, 0x1, URZ ;  /* 0x0000000105047890 */ /* 0x000fe2000fffe0ff */
[----:B------:R-:W-:-:S03]  /*2c40*/  VIADD R8, R8, 0x1 ;  /* 0x0000000108087836 */ /* 0x000fc60000000000 */
[----:B------:R-:W-:Y:S02]  /*2c50*/  UISETP.NE.AND UP0, UPT, UR4, 0x2, UPT ;  /* 0x000000020400788c */ /* 0x000fe4000bf05270 */
[----:B------:R-:W-:Y:S06]  /*2c60*/  UGETNEXTWORKID.BROADCAST [UR8], [UR9] ;  /* 0x00000000080073ca */ /* 0x000fec0008000100 */
[----:B------:R-:W-:Y:S01]  /*2c70*/  USEL UR7, URZ, 0x1, UP0 ;  /* 0x00000001ff077887 */ /* 0x000fe20008000000 */
[----:B------:R-:W-:Y:S01]  /*2c80*/  ISETP.NE.AND P0, PT, R8, 0x2, PT ;  /* 0x000000020800780c */ /* 0x000fe20003f05270 */
[----:B------:R-:W-:Y:S01]  /*2c90*/  USEL UR5, UR4, URZ, UP0 ;  /* 0x000000ff04057287 */ /* 0x000fe20008000000 */
[----:B------:R-:W2:Y:S03]  /*2ca0*/  SYNCS.PHASECHK.TRANS64.TRYWAIT P1, [R2+URZ+0x60], R5 ;  /* 0x00006005020075a7 */ /* 0x000ea600080211ff */
[----:B------:R-:W-:Y:S01]  /*2cb0*/  LOP3.LUT R12, R12, UR7, RZ, 0x3c, !PT ;  /* 0x000000070c0c7c12 */ /* 0x000fe2000f8e3cff */
[----:B-12---:R-:W-:Y:S07]  /*2cc0*/  @!P1 BRA `(.L_x_49) ;  /* 0x0000005000ec9947 */ /* 0x006fee0003800000 */
.L_x_133:
[C---:B------:R-:W-:Y:S01]  /*2cd0*/  LEA R4, R11.reuse, UR6, 0x4 ;  /* 0x000000060b047c11 */ /* 0x040fe2000f8e20ff */
[----:B-1----:R-:W-:Y:S01]  /*2ce0*/  VIADD R2, R2, 0x70 ;  /* 0x0000007002027836 */ /* 0x002fe20000000000 */
[----:B------:R-:W-:Y:S01]  /*2cf0*/  SEL R8, R8, RZ, P0 ;  /* 0x000000ff08087207 */ /* 0x000fe20000000000 */
[----:B------:R-:W-:-:S03]  /*2d00*/  VIADD R11, R11, 0x1 ;  /* 0x000000010b0b7836 */ /* 0x000fc60000000000 */
[----:B------:R-:W1:Y:S01]  /*2d10*/  LDS.128 R4, [R4+0xf0] ;  /* 0x0000f00004047984 */ /* 0x000e620000000c00 */
[----:B------:R-:W-:Y:S02]  /*2d20*/  PRMT R2, RZ, 0x654, R2 ;  /* 0x00000654ff027816 */ /* 0x000fe40000000002 */
[C---:B------:R-:W-:Y:S01]  /*2d30*/  ISETP.NE.AND P1, PT, R11.reuse, 0x2, PT ;  /* 0x000000020b00780c */ /* 0x040fe20003f25270 */
[----:B------:R-:W-:Y:S01]  /*2d40*/  @!PT LDS RZ, [RZ] ;  /* 0x00000000fffff984 */ /* 0x000fe20000000800 */
[----:B------:R-:W-:Y:S01]  /*2d50*/  @!PT LDS RZ, [RZ] ;  /* 0x00000000fffff984 */ /* 0x000fe20000000800 */
[----:B------:R-:W-:Y:S01]  /*2d60*/  @!PT LDS RZ, [RZ] ;  /* 0x00000000fffff984 */ /* 0x000fe20000000800 */
[----:B------:R-:W-:Y:S01]  /*2d70*/  @!PT LDS RZ, [RZ] ;  /* 0x00000000fffff984 */ /* 0x000fe20000000800 */
[----:B------:R2:W-:Y:S06]  /*2d80*/  MEMBAR.ALL.CTA ;  /* 0x0000000000007992 */ /* 0x0005ec0000008000 */
[----:B--2---:R-:W2:Y:S01]  /*2d90*/  FENCE.VIEW.ASYNC.S ;  /* 0x00000000000073c6 */ /* 0x004ea20000000000 */
[----:B------:R-:W-:Y:S01]  /*2da0*/  SEL R11, R11, RZ, P1 ;  /* 0x000000ff0b0b7207 */ /* 0x000fe20000800000 */
[----:B--2---:R2:W-:Y:S01]  /*2db0*/  SYNCS.ARRIVE.TRANS64.RED.A1T0 RZ, [R2+URZ], RZ ;  /* 0x000000ff02ff79a7 */ /* 0x0045e200081004ff */
[----:B-1----:R-:W-:-:S02]  /*2dc0*/  LOP3.LUT P3, RZ, R6, 0x1, RZ, 0xc0, !PT ;  /* 0x0000000106ff7812 */ /* 0x002fc4000786c0ff */
[----:B------:R-:W-:-:S04]  /*2dd0*/  SEL R5, RZ, 0x1, P1 ;  /* 0x00000001ff057807 */ /* 0x000fc80000800000 */
[----:B------:R-:W-:Y:S02]  /*2de0*/  LOP3.LUT R10, R10, R5, RZ, 0x3c, !PT ;  /* 0x000000050a0a7212 */ /* 0x000fe400078e3cff */
[----:B--2---:R-:W-:-:S04]  /*2df0*/  SEL R2, RZ, 0x1, P0 ;  /* 0x00000001ff027807 */ /* 0x004fc80000000000 */
[----:B------:R-:W-:Y:S01]  /*2e00*/  LOP3.LUT R9, R9, R2, RZ, 0x3c, !PT ;  /* 0x0000000209097212 */ /* 0x000fe200078e3cff */
[----:B------:R-:W-:Y:S06]  /*2e10*/  @P3 BRA `(.L_x_50) ;  /* 0xfffffffc002c3947 */ /* 0x000fec000383ffff */
[----:B------:R-:W-:Y:S01]  /*2e20*/  ULEA UR4, UR5, UR6, 0x3 ;  /* 0x0000000605047291 */ /* 0x000fe2000f8e18ff */
[----:B------:R-:W-:-:S08]  /*2e30*/  SHF.L.U32 R3, R12, 0x1f, RZ ;  /* 0x0000001f0c037819 */ /* 0x000fd000000006ff */
[----:B------:R-:W1:Y:S02]  /*2e40*/  SYNCS.PHASECHK.TRANS64 P0, [UR4+0x70], R3 ;  /* 0x00007003ff0075a7 */ /* 0x000e640008001004 */
[----:B-1----:R-:W-:Y:S05]  /*2e50*/  @P0 BRA `(.L_x_51) ;  /* 0x0000000000080947 */ /* 0x002fea0003800000 */
[----:B------:R-:W1:Y:S02]  /*2e60*/  SYNCS.PHASECHK.TRANS64.TRYWAIT P0, [UR4+0x70], R3 ;  /* 0x00007003ff0075a7 */ /* 0x000e640008001104 */
[----:B-1----:R-:W-:Y:S05]  /*2e70*/  @!P0 BRA `(.L_x_52) ;  /* 0x0000005000948947 */ /* 0x002fea0003800000 */
.L_x_51:
[----:B------:R-:W-:-:S04]  /*2e80*/  UIADD3 UR7, UPT, UPT, UR5, 0x1, URZ ;  /* 0x0000000105077890 */ /* 0x000fc8000fffe0ff */
[----:B------:R-:W-:-:S04]  /*2e90*/  UISETP.NE.AND UP0, UPT, UR7, 0x2, UPT ;  /* 0x000000020700788c */ /* 0x000fc8000bf05270 */
[----:B------:R-:W-:Y:S02]  /*2ea0*/  USEL UR8, URZ, 0x1, UP0 ;  /* 0x00000001ff087887 */ /* 0x000fe40008000000 */
[----:B------:R-:W-:-:S04]  /*2eb0*/  USEL UR7, UR7, URZ, UP0 ;  /* 0x000000ff07077287 */ /* 0x000fc80008000000 */
[----:B------:R-:W-:Y:S01]  /*2ec0*/  ULEA UR7, UR7, UR6, 0x3 ;  /* 0x0000000607077291 */ /* 0x000fe2000f8e18ff */
[----:B-1----:R-:W-:-:S04]  /*2ed0*/  LOP3.LUT R3, R12, UR8, RZ, 0x3c, !PT ;  /* 0x000000080c037c12 */ /* 0x002fc8000f8e3cff */
[----:B------:R-:W-:-:S04]  /*2ee0*/  SHF.L.U32 R0, R3, 0x1f, RZ ;  /* 0x0000001f03007819 */ /* 0x000fc800000006ff */
[----:B------:R-:W1:Y:S02]  /*2ef0*/  SYNCS.PHASECHK.TRANS64 P0, [UR7+0x70], R0 ;  /* 0x00007000ff0075a7 */ /* 0x000e640008001007 */
[----:B-1----:R-:W-:Y:S05]  /*2f00*/  @P0 EXIT ;  /* 0x000000000000094d */ /* 0x002fea0003800000 */
[----:B------:R-:W-:Y:S02]  /*2f10*/  SHF.L.U32 R3, R3, 0x1f, RZ ;  /* 0x0000001f03037819 */ /* 0x000fe400000006ff */
[----:B------:R-:W-:-:S07]  /*2f20*/  MOV R0, UR7 ;  /* 0x0000000700007c02 */ /* 0x000fce0008000f00 */
.L_x_53:
[----:B-1----:R1:W2:Y:S02]  /*2f30*/  SYNCS.PHASECHK.TRANS64.TRYWAIT P0, [R0+URZ+0x70], R3 ;  /* 0x00007003000075a7 */ /* 0x0022a400080011ff */
[----:B--2---:R-:W-:Y:S05]  /*2f40*/  @!P0 NANOSLEEP.SYNCS 0x989680 ;  /* 0x009896800000895d */ /* 0x004fea0003900000 */
[----:B------:R-:W2:Y:S02]  /*2f50*/  @!P0 SYNCS.PHASECHK.TRANS64 P0, [R0+URZ+0x70], R3 ;  /* 0x00007003000085a7 */ /* 0x000ea400080010ff */
[----:B--2---:R-:W-:Y:S05]  /*2f60*/  @P0 EXIT ;  /* 0x000000000000094d */ /* 0x004fea0003800000 */
[----:B------:R-:W-:Y:S05]  /*2f70*/  BRA `(.L_x_53) ;  /* 0xfffffffc00ec7947 */ /* 0x000fea000383ffff */
.L_x_46:
[----:B------:R-:W-:Y:S05]  /*2f80*/  BRA.U UP4, `(.L_x_54) ;  /* 0x0000001104a07547 */ /* 0x000fea000b800000 */
[----:B------:R-:W-:Y:S01]  /*2f90*/  UMOV UR4, 0x40 ;  /* 0x0000004000047882 */ /* 0x000fe20000000000 */
[----:B------:R-:W-:Y:S01]  /*2fa0*/  NOP ;  /* 0x0000000000007918 */ /* 0x000fe20000000000 */
[----:B------:R-:W-:Y:S01]  /*2fb0*/  ULEA UR5, UR46, UR4, 0x18 ;  /* 0x000000042e057291 */ /* 0x000fe2000f8ec0ff */
[----:B------:R-:W-:Y:S02]  /*2fc0*/  UMOV UR6, 0x400 ;  /* 0x0000040000067882 */ /* 0x000fe40000000000 */
[----:B------:R-:W-:-:S06]  /*2fd0*/  ULEA UR6, UR46, UR6, 0x18 ;  /* 0x000000062e067291 */ /* 0x000fcc000f8ec0ff */
[----:B------:R-:W1:Y:S02]  /*2fe0*/  LDS.U8 R0, [UR5+0x1c] ;  /* 0x00001c05ff007984 */ /* 0x000e640008000000 */
[----:B-1----:R-:W-:-:S13]  /*2ff0*/  ISETP.NE.AND P0, PT, R0, RZ, PT ;  /* 0x000000ff0000720c */ /* 0x002fda0003f05270 */
[----:B------:R-:W-:Y:S05]  /*3000*/  @P0 BRA `(.L_x_55) ;  /* 0x0000000400080947 */ /* 0x000fea0003800000 */
[----:B------:R-:W-:Y:S02]  /*3010*/  UISETP.NE.U32.AND UP1, UPT, UR33, 0x1, UPT ;  /* 0x000000012100788c */ /* 0x000fe4000bf25070 */
[----:B------:R-:W-:-:S07]  /*3020*/  UIADD3 UR7, UPT, UPT, UR5, 0x8, URZ ;  /* 0x0000000805077890 */ /* 0x000fce000fffe0ff */
[----:B------:R-:W-:Y:S05]  /*3030*/  BRA.U !UP1, `(.L_x_56) ;  /* 0x00000001099c7547 */ /* 0x000fea000b800000 */
[----:B------:R-:W-:Y:S01]  /*3040*/  ELECT P0, URZ, PT ;  /* 0x0000000000ff782f */ /* 0x000fe20003800000 */
[----:B------:R-:W-:-:S12]  /*3050*/  BSSY B0, `(.L_x_56) ;  /* 0x0000025000007945 */ /* 0x000fd80003800000 */
[----:B------:R-:W-:Y:S05]  /*3060*/  @!P0 BRA `(.L_x_57) ;  /* 0x00000000008c8947 */ /* 0x000fea0003800000 */
[----:B------:R-:W-:-:S05]  /*3070*/  UMOV UR4, 0x10 ;  /* 0x0000001000047882 */ /* 0x000fca0000000000 */
[----:B------:R-:W-:Y:S04]  /*3080*/  DEPBAR.LE SB1, 0x36 ;  /* 0x00009d800000791a */ /* 0x000fe80000000000 */
[----:B------:R-:W1:Y:S02]  /*3090*/  UTCATOMSWS.2CTA.FIND_AND_SET.ALIGN UP0, UR4, UR4 ;  /* 0x00000004000475e3 */ /* 0x000e640008200800 */
[----:B-1----:R-:W-:Y:S01]  /*30a0*/  MOV R11, UR4 ;  /* 0x00000004000b7c02 */ /* 0x002fe20008000f00 */
[----:B------:R-:W-:Y:S06]  /*30b0*/  BRA.U UP0, `(.L_x_58) ;  /* 0x0000000100187547 */ /* 0x000fec000b800000 */
.L_x_59:
[----:B------:R-:W-:Y:S05]  /*30c0*/  NANOSLEEP 0x64 ;  /* 0x000000640000795d */ /* 0x000fea0003800000 */
[----:B------:R-:W-:-:S05]  /*30d0*/  UMOV UR4, 0x10 ;  /* 0x0000001000047882 */ /* 0x000fca0000000000 */
[----:B------:R-:W-:Y:S04]  /*30e0*/  DEPBAR.LE SB1, 0x36 ;  /* 0x00009d800000791a */ /* 0x000fe80000000000 */
[----:B------:R-:W1:Y:S02]  /*30f0*/  UTCATOMSWS.2CTA.FIND_AND_SET.ALIGN UP0, UR4, UR4 ;  /* 0x00000004000475e3 */ /* 0x000e640008200800 */
[----:B-1----:R-:W-:Y:S01]  /*3100*/  MOV R11, UR4 ;  /* 0x00000004000b7c02 */ /* 0x002fe20008000f00 */
[----:B------:R-:W-:Y:S05]  /*3110*/  BRA.U !UP0, `(.L_x_59) ;  /* 0xfffffffd08e87547 */ /* 0x000fea000b83ffff */
.L_x_58:
[----:B------:R-:W1:Y:S01]  /*3120*/  LDS R7, [UR5+0x10] ;  /* 0x00001005ff077984 */ /* 0x000e620008000800 */
[----:B------:R-:W-:Y:S01]  /*3130*/  IMAD.U32 R5, RZ, RZ, UR6 ;  /* 0x00000006ff057e24 */ /* 0x000fe2000f8e00ff */
[----:B------:R-:W-:-:S03]  /*3140*/  MOV R4, UR34 ;  /* 0x0000002200047c02 */ /* 0x000fc60008000f00 */
[----:B------:R-:W-:Y:S01]  /*3150*/  VIADD R5, R5, 0x110 ;  /* 0x0000011005057836 */ /* 0x000fe20000000000 */
[----:B-1----:R-:W-:-:S04]  /*3160*/  SHF.L.U32 R7, R7, 0x1f, RZ ;  /* 0x0000001f07077819 */ /* 0x002fc800000006ff */
[----:B------:R-:W1:Y:S02]  /*3170*/  SYNCS.PHASECHK.TRANS64.TRYWAIT P0, [UR5+0x8], R7 ;  /* 0x00000807ff0075a7 */ /* 0x000e640008001105 */
[----:B-1----:R-:W-:Y:S05]  /*3180*/  @P0 BRA `(.L_x_60) ;  /* 0x0000000000080947 */ /* 0x002fea0003800000 */
[----:B------:R-:W1:Y:S02]  /*3190*/  SYNCS.PHASECHK.TRANS64.TRYWAIT P0, [UR5+0x8], R7 ;  /* 0x00000807ff0075a7 */ /* 0x000e640008001105 */
[----:B-1----:R-:W-:Y:S05]  /*31a0*/  @!P0 BRA `(.L_x_61) ;  /* 0x0000004c00e08947 */ /* 0x002fea0003800000 */
.L_x_60:
[----:B-1----:R-:W-:Y:S01]  /*31b0*/  HFMA2 R0, -RZ, RZ, 0, 5.9604644775390625e-08 ;  /* 0x00000001ff007431 */ /* 0x002fe200000001ff */
[----:B------:R-:W-:Y:S01]  /*31c0*/  UPRMT UR4, UR34, 0x654, UR7 ;  /* 0x0000065422047896 */ /* 0x000fe20008000007 */
[----:B------:R-:W-:Y:S01]  /*31d0*/  IMAD.MOV.U32 R8, RZ, RZ, 0xffff ;  /* 0x0000ffffff087424 */ /* 0x000fe200078e00ff */
[----:B------:R-:W-:Y:S01]  /*31e0*/  PRMT R4, R4, 0x654, R5 ;  /* 0x0000065404047816 */ /* 0x000fe20000000005 */
[----:B------:R-:W-:Y:S02]  /*31f0*/  IMAD.MOV.U32 R6, RZ, RZ, 0x4 ;  /* 0x00000004ff067424 */ /* 0x000fe400078e00ff */
[----:B------:R-:W-:Y:S01]  /*3200*/  IMAD.SHL.U32 R9, R11, 0x20, RZ ;  /* 0x000000200b097824 */ /* 0x000fe200078e00ff */
[----:B------:R-:W-:Y:S02]  /*3210*/  MOV R5, UR4 ;  /* 0x0000000400057c02 */ /* 0x000fe40008000f00 */
[-C--:B------:R-:W-:Y:S01]  /*3220*/  SHF.L.U32 R8, R8, R11.reuse, RZ ;  /* 0x0000000b08087219 */ /* 0x080fe200000006ff */
[----:B------:R1:W-:Y:S01]  /*3230*/  SYNCS.ARRIVE.TRANS64.RED RZ, [UR4], R6 ;  /* 0x00000006ffff79a7 */ /* 0x0003e20008000404 */
[----:B------:R-:W-:Y:S01]  /*3240*/  SHF.L.U32 R7, R0, R11, RZ ;  /* 0x0000000b00077219 */ /* 0x000fe200000006ff */
[----:B------:R1:W-:Y:S04]  /*3250*/  STS [UR6+0x110], R9 ;  /* 0x00011009ff007988 */ /* 0x0003e80008000806 */
[----:B------:R1:W-:Y:S04]  /*3260*/  STAS [R4.64], R11 ;  /* 0x0000000b04007dbd */ /* 0x0003e8000c0008ff */
[----:B------:R1:W-:Y:S04]  /*3270*/  ATOMS.OR RZ, [UR5+0x14], R8 ;  /* 0x00001408ffff798c */ /* 0x0003e8000b000005 */
[----:B------:R1:W-:Y:S04]  /*3280*/  ATOMS.OR RZ, [UR5+0x18], R7 ;  /* 0x00001807ffff798c */ /* 0x0003e8000b000005 */
[----:B------:R1:W-:Y:S02]  /*3290*/  ATOMS.XOR RZ, [UR5+0x10], R0 ;  /* 0x00001000ffff798c */ /* 0x0003e4000b800005 */
.L_x_57:
[----:B------:R-:W-:Y:S05]  /*32a0*/  BSYNC B0 ;  /* 0x0000000000007941 */ /* 0x000fea0003800000 */
.L_x_56:
[----:B------:R-:W-:Y:S05]  /*32b0*/  BRA.U UP1, `(.L_x_62) ;  /* 0x00000001016c7547 */ /* 0x000fea000b800000 */
[----:B------:R-:W-:-:S03]  /*32c0*/  UMOV UR4, 0xffffffff ;  /* 0xffffffff00047882 */ /* 0x000fc60000000000 */
[----:B------:R-:W-:Y:S05]  /*32d0*/  BRA.DIV UR4, `(.L_x_63) ;  /* 0x0000004e04ac7947 */ /* 0x000fea000b800000 */
[----:B------:R-:W-:-:S13]  /*32e0*/  ELECT P6, URZ, PT ;  /* 0x0000000000ff782f */ /* 0x000fda00038c0000 */
.L_x_137:
[----:B------:R-:W-:Y:S05]  /*32f0*/  @!P6 BRA `(.L_x_62) ;  /* 0x00000000005ce947 */ /* 0x000fea0003800000 */
[----:B-1----:R-:W1:Y:S02]  /*3300*/  LDS R5, [UR5+0x10] ;  /* 0x00001005ff057984 */ /* 0x002e640008000800 */
[----:B-1----:R-:W-:-:S04]  /*3310*/  SHF.L.U32 R5, R5, 0x1f, RZ ;  /* 0x0000001f05057819 */ /* 0x002fc800000006ff */
[----:B------:R-:W1:Y:S02]  /*3320*/  SYNCS.PHASECHK.TRANS64.TRYWAIT P0, [UR5+0x8], R5 ;  /* 0x00000805ff0075a7 */ /* 0x000e640008001105 */
[----:B-1----:R-:W-:Y:S05]  /*3330*/  @P0 BRA `(.L_x_64) ;  /* 0x0000000000080947 */ /* 0x002fea0003800000 */
[----:B------:R-:W1:Y:S02]  /*3340*/  SYNCS.PHASECHK.TRANS64.TRYWAIT P0, [UR5+0x8], R5 ;  /* 0x00000805ff0075a7 */ /* 0x000e640008001105 */
[----:B-1----:R-:W-:Y:S05]  /*3350*/  @!P0 BRA `(.L_x_65) ;  /* 0x0000004c00ac8947 */ /* 0x002fea0003800000 */
.L_x_64:
[----:B------:R-:W2:Y:S01]  /*3360*/  LDS R7, [UR6+0x110] ;  /* 0x00011006ff077984 */ /* 0x000ea20008000800 */
[----:B-1----:R-:W-:Y:S02]  /*3370*/  HFMA2 R0, -RZ, RZ, 0, 5.9604644775390625e-08 ;  /* 0x00000001ff007431 */ /* 0x002fe400000001ff */
[----:B------:R-:W-:Y:S01]  /*3380*/  IMAD.MOV.U32 R4, RZ, RZ, 0xffff ;  /* 0x0000ffffff047424 */ /* 0x000fe200078e00ff */
[----:B------:R-:W-:Y:S01]  /*3390*/  UPRMT UR4, UR34, 0x654, UR7 ;  /* 0x0000065422047896 */ /* 0x000fe20008000007 */
[----:B--2---:R-:W-:-:S03]  /*33a0*/  IMAD.SHL.U32 R5, R7, 0x20, RZ ;  /* 0x0000002007057824 */ /* 0x004fc600078e00ff */
[-C--:B------:R-:W-:Y:S02]  /*33b0*/  SHF.L.U32 R4, R4, R7.reuse, RZ ;  /* 0x0000000704047219 */ /* 0x080fe400000006ff */
[----:B------:R-:W-:Y:S01]  /*33c0*/  SHF.L.U32 R7, R0, R7, RZ ;  /* 0x0000000700077219 */ /* 0x000fe200000006ff */
[----:B------:R2:W-:Y:S04]  /*33d0*/  STS [UR6+0x110], R5 ;  /* 0x00011005ff007988 */ /* 0x0005e80008000806 */
[----:B------:R2:W-:Y:S04]  /*33e0*/  ATOMS.OR RZ, [UR5+0x14], R4 ;  /* 0x00001404ffff798c */ /* 0x0005e8000b000005 */
[----:B------:R2:W-:Y:S01]  /*33f0*/  ATOMS.OR RZ, [UR5+0x18], R7 ;  /* 0x00001807ffff798c */ /* 0x0005e2000b000005 */
[----:B------:R-:W-:Y:S03]  /*3400*/  SYNCS.ARRIVE.TRANS64.RED.A1T0 RZ, [UR4], RZ ;  /* 0x000000ffffff79a7 */ /* 0x000fe60008100404 */
[----:B------:R2:W-:Y:S01]  /*3410*/  ATOMS.XOR RZ, [UR5+0x10], R0 ;  /* 0x00001000ffff798c */ /* 0x0005e2000b800005 */
[----:B------:R-:W-:Y:S05]  /*3420*/  BRA `(.L_x_62) ;  /* 0x0000000000107947 */ /* 0x000fea0003800000 */
.L_x_55:
[----:B------:R-:W-:Y:S02]  /*3430*/  MOV R0, 0xffffffff ;  /* 0xffffffff00007802 */ /* 0x000fe40000000f00 */
[----:B------:R-:W-:-:S03]  /*3440*/  MOV R4, 0x3470 ;  /* 0x0000347000047802 */ /* 0x000fc60000000f00 */
[----:B------:R1:W-:Y:S04]  /*3450*/  STS [UR6+0x110], R0 ;  /* 0x00011000ff007988 */ /* 0x0003e80008000806 */
[----:B-1---5:R-:W-:Y:S05]  /*3460*/  CALL.REL.NOINC `($__internal_1_$__cuda_sm10x_tcgen05_guardrail_trap_phase_invalid_during_alloc) ;  /* 0x0000005000f47944 */ /* 0x022fea0003c00000 */
.L_x_62:
[----:B------:R-:W-:Y:S05]  /*3470*/  WARPSYNC.ALL ;  /* 0x0000000000007948 */ /* 0x000fea0003800000 */
[----:B------:R-:W3:Y:S01]  /*3480*/  S2UR UR4, SR_CgaCtaId ;  /* 0x00000000000479c3 */ /* 0x000ee20000008800 */
[----:B------:R-:W-:Y:S01]  /*3490*/  UMOV UR17, 0x400 ;  /* 0x0000040000117882 */ /* 0x000fe20000000000 */
[----:B------:R-:W-:-:S06]  /*34a0*/  NOP ;  /* 0x0000000000007918 */ /* 0x000fcc0000000000 */
[----:B------:R-:W-:Y:S06]  /*34b0*/  BAR.ARV 0x6, 0xa0 ;  /* 0x0182800000007b1d */ /* 0x000fec0000002000 */
[----:B------:R-:W4:Y:S01]  /*34c0*/  LDCU UR6, c[0x0][0x38c] ;  /* 0x00007180ff0677ac */ /* 0x000f220008000800 */
[----:B------:R-:W-:Y:S01]  /*34d0*/  LOP3.LUT R3, R3, 0xffff, RZ, 0xc0, !PT ;  /* 0x0000ffff03037812 */ /* 0x000fe200078ec0ff */
[----:B-1----:R-:W-:Y:S01]  /*34e0*/  IMAD.MOV.U32 R9, RZ, RZ, 0x1 ;  /* 0x00000001ff097424 */ /* 0x002fe200078e00ff */
[----:B------:R-:W-:Y:S01]  /*34f0*/  LOP3.LUT R2, R2, 0xffff, RZ, 0xc0, !PT ;  /* 0x0000ffff02027812 */ /* 0x000fe200078ec0ff */
[----:B------:R-:W-:Y:S01]  /*3500*/  IMAD.MOV.U32 R8, RZ, RZ, RZ ;  /* 0x000000ffff087224 */ /* 0x000fe200078e00ff */
[----:B------:R-:W-:Y:S01]  /*3510*/  R2UR UR20, R3 ;  /* 0x00000000031472ca */ /* 0x000fe200000e0000 */
[----:B------:R-:W-:Y:S01]  /*3520*/  UMOV UR24, URZ ;  /* 0x000000ff00187c82 */ /* 0x000fe20008000000 */
[----:B------:R-:W-:-:S02]  /*3530*/  R2UR UR30, R2 ;  /* 0x00000000021e72ca */ /* 0x000fc400000e0000 */
[----:B------:R-:W-:Y:S01]  /*3540*/  CS2R R2, SRZ ;  /* 0x0000000000027805 */ /* 0x000fe2000001ff00 */
[----:B------:R-:W-:Y:S01]  /*3550*/  UMOV UR15, URZ ;  /* 0x000000ff000f7c82 */ /* 0x000fe20008000000 */
[----:B---3--:R-:W-:Y:S01]  /*3560*/  ULEA UR17, UR4, UR17, 0x18 ;  /* 0x0000001104117291 */ /* 0x008fe2000f8ec0ff */
[----:B------:R-:W-:Y:S01]  /*3570*/  UMOV UR14, URZ ;  /* 0x000000ff000e7c82 */ /* 0x000fe20008000000 */
[----:B------:R-:W-:Y:S02]  /*3580*/  UISETP.NE.AND UP3, UPT, UR33, URZ, UPT ;  /* 0x000000ff2100728c */ /* 0x000fe4000bf65270 */
[----:B------:R-:W-:Y:S02]  /*3590*/  UIADD3 UR5, UPT, UPT, UR17, 0x4300, URZ ;  /* 0x0000430011057890 */ /* 0x000fe4000fffe0ff */
[----:B------:R-:W-:-:S03]  /*35a0*/  UIADD3 UR4, UPT, UPT, UR17, 0x7300, URZ ;  /* 0x0000730011047890 */ /* 0x000fc6000fffe0ff */
[----:B--2---:R-:W1:Y:S01]  /*35b0*/  LDS R0, [UR17+0x110] ;  /* 0x00011011ff007984 */ /* 0x004e620008000800 */
[----:B----4-:R-:W-:Y:S02]  /*35c0*/  UIADD3 UR6, UPT, UPT, UR6, 0x3f, URZ ;  /* 0x0000003f06067890 */ /* 0x010fe4000fffe0ff */
[----:B------:R-:W-:Y:S02]  /*35d0*/  USHF.R.U32.HI UR5, URZ, 0x4, UR5 ;  /* 0x00000004ff057899 */ /* 0x000fe40008011605 */
[----:B------:R-:W-:Y:S02]  /*35e0*/  USHF.R.S32.HI UR25, URZ, 0x1f, UR6 ;  /* 0x0000001fff197899 */ /* 0x000fe40008011406 */
[----:B------:R-:W-:Y:S02]  /*35f0*/  USHF.R.U32.HI UR4, URZ, 0x4, UR4 ;  /* 0x00000004ff047899 */ /* 0x000fe40008011604 */
[----:B------:R-:W-:Y:S02]  /*3600*/  ULEA.HI UR25, UR25, UR6, URZ, 0x6 ;  /* 0x0000000619197291 */ /* 0x000fe4000f8f30ff */
[----:B------:R-:W-:-:S02]  /*3610*/  ULOP3.LUT UR5, UR5, 0x3fff, URZ, 0xc0, !UPT ;  /* 0x00003fff05057892 */ /* 0x000fc4000f8ec0ff */
[----:B------:R-:W-:Y:S02]  /*3620*/  USHF.R.S32.HI UR25, URZ, 0x6, UR25 ;  /* 0x00000006ff197899 */ /* 0x000fe40008011419 */
[----:B------:R-:W-:Y:S02]  /*3630*/  ULOP3.LUT UR22, UR4, 0x3fff, URZ, 0xc0, !UPT ;  /* 0x00003fff04167892 */ /* 0x000fe4000f8ec0ff */
[----:B------:R-:W-:Y:S02]  /*3640*/  UISETP.LT.AND UP0, UPT, UR25, 0x1, UPT ;  /* 0x000000011900788c */ /* 0x000fe4000bf01270 */
[----:B------:R-:W-:Y:S02]  /*3650*/  ULOP3.LUT UR21, UR5, 0x10000, URZ, 0xfc, !UPT ;  /* 0x0001000005157892 */ /* 0x000fe4000f8efcff */
[----:B------:R-:W-:Y:S02]  /*3660*/  ULOP3.LUT UR22, UR22, 0x10000, URZ, 0xfc, !UPT ;  /* 0x0001000016167892 */ /* 0x000fe4000f8efcff */
[----:B------:R-:W-:Y:S01]  /*3670*/  USEL UR31, UR25, 0x1, !UP0 ;  /* 0x00000001191f7887 */ /* 0x000fe2000c000000 */
[----:B------:R-:W-:Y:S01]  /*3680*/  UMOV UR28, 0x0 ;  /* 0x00000000001c7882 */ /* 0x000fe20000000000 */
[----:B------:R-:W-:Y:S01]  /*3690*/  UMOV UR29, 0x8200490 ;  /* 0x08200490001d7882 */ /* 0x000fe20000000000 */
[----:B------:R-:W-:Y:S01]  /*36a0*/  UMOV UR26, 0x0 ;  /* 0x00000000001a7882 */ /* 0x000fe20000000000 */
[----:B------:R-:W-:Y:S01]  /*36b0*/  UMOV UR27, 0x8200490 ;  /* 0x08200490001b7882 */ /* 0x000fe20000000000 */
[----:B-1----:R-:W-:-:S15]  /*36c0*/  R2UR UR32, R0 ;  /* 0x00000000002072ca */ /* 0x002fde00000e0000 */
.L_x_73:
[C---:B------:R-:W-:Y:S02]  /*36d0*/  LEA R0, R8.reuse, UR17, 0x3 ;  /* 0x0000001108007c11 */ /* 0x040fe4000f8e18ff */
[----:B------:R-:W-:Y:S02]  /*36e0*/  SHF.L.U32 R5, R3, 0x1f, RZ ;  /* 0x0000001f03057819 */ /* 0x000fe400000006ff */
[----:B------:R-:W-:Y:S02]  /*36f0*/  LEA R4, R8, UR17, 0x4 ;  /* 0x0000001108047c11 */ /* 0x000fe4000f8e20ff */
[----:B------:R-:W1:Y:S02]  /*3700*/  SYNCS.PHASECHK.TRANS64.TRYWAIT P0, [R0+URZ+0x60], R5 ;  /* 0x00006005000075a7 */ /* 0x000e6400080011ff */
[----:B-1-3--:R-:W-:Y:S05]  /*3710*/  @!P0 BRA `(.L_x_66) ;  /* 0x0000004800d48947 */ /* 0x00afea0003800000 */
.L_x_138:
[----:B-1----:R-:W1:Y:S01]  /*3720*/  LDS.128 R4, [R4+0xf0] ;  /* 0x0000f00004047984 */ /* 0x002e620000000c00 */
[----:B------:R-:W-:Y:S02]  /*3730*/  VIADD R0, R0, 0x70 ;  /* 0x0000007000007836 */ /* 0x000fe40000000000 */
[----:B------:R-:W-:Y:S01]  /*3740*/  VIADD R8, R8, 0x1 ;  /* 0x0000000108087836 */ /* 0x000fe20000000000 */
[----:B------:R-:W-:Y:S01]  /*3750*/  @!PT LDS RZ, [RZ] ;  /* 0x00000000fffff984 */ /* 0x000fe20000000800 */
[----:B------:R-:W-:Y:S01]  /*3760*/  @!PT LDS RZ, [RZ] ;  /* 0x00000000fffff984 */ /* 0x000fe20000000800 */
[----:B------:R-:W-:Y:S01]  /*3770*/  @!PT LDS RZ, [RZ] ;  /* 0x00000000fffff984 */ /* 0x000fe20000000800 */
[----:B------:R-:W-:Y:S01]  /*3780*/  @!PT LDS RZ, [RZ] ;  /* 0x00000000fffff984 */ /* 0x000fe20000000800 */
[----:B------:R2:W-:Y:S06]  /*3790*/  MEMBAR.ALL.CTA ;  /* 0x0000000000007992 */ /* 0x0005ec0000008000 */
[----:B--2---:R-:W2:Y:S01]  /*37a0*/  FENCE.VIEW.ASYNC.S ;  /* 0x00000000000073c6 */ /* 0x004ea20000000000 */
[----:B------:R-:W-:-:S04]  /*37b0*/  PRMT R0, RZ, 0x654, R0 ;  /* 0x00000654ff007816 */ /* 0x000fc80000000000 */
[----:B--2---:R2:W-:Y:S01]  /*37c0*/  SYNCS.ARRIVE.TRANS64.RED.A1T0 RZ, [R0+URZ], RZ ;  /* 0x000000ff00ff79a7 */ /* 0x0045e200081004ff */
[----:B-1----:R-:W-:Y:S01]  /*37d0*/  LOP3.LUT P1, RZ, R6, 0x1, RZ, 0xc0, !PT ;  /* 0x0000000106ff7812 */ /* 0x002fe2000782c0ff */
[----:B--2---:R-:W-:-:S12]  /*37e0*/  BRA.U UP3, `(.L_x_67) ;  /* 0x0000000103e07547 */ /* 0x004fd8000b800000 */
[----:B------:R-:W1:Y:S01]  /*37f0*/  LDCU UR4, c[0x0][0x38c] ;  /* 0x00007180ff0477ac */ /* 0x000e620008000800 */
[----:B------:R-:W-:Y:S02]  /*3800*/  PLOP3.LUT P2, PT, PT, PT, PT, 0x80, 0x8 ;  /* 0x000000000008781c */ /* 0x000fe40003f4f070 */
[----:B------:R-:W-:Y:S01]  /*3810*/  SHF.L.U32 R5, R9, 0x1f, RZ ;  /* 0x0000001f09057819 */ /* 0x000fe200000006ff */
[----:B------:R-:W-:Y:S02]  /*3820*/  ULEA UR23, UR24, UR17, 0x3 ;  /* 0x0000001118177291 */ /* 0x000fe4000f8e18ff */
[----:B------:R-:W-:Y:S02]  /*3830*/  ULEA UR18, UR24, UR32, 0x6 ;  /* 0x0000002018127291 */ /* 0x000fe4000f8e30ff */
[----:B-1----:R-:W-:-:S06]  /*3840*/  UISETP.GE.AND UP0, UPT, UR4, 0x1, UPT ;  /* 0x000000010400788c */ /* 0x002fcc000bf06270 */
[----:B------:R-:W-:-:S05]  /*3850*/  PLOP3.LUT P0, PT, PT, PT, UP0, 0x80, 0x8 ;  /* 0x000000000008781c */ /* 0x000fca0003f0f008 */
[----:B------:R-:W-:-:S08]  /*3860*/  @UP0 ULEA UR4, UR15, UR17, 0x3 ;  /* 0x000000110f040291 */ /* 0x000fd0000f8e18ff */
[----:B------:R-:W-:-:S04]  /*3870*/  @P0 SHF.L.U32 R0, R2, 0x1f, RZ ;  /* 0x0000001f02000819 */ /* 0x000fc800000006ff */
[----:B------:R1:W2:Y:S01]  /*3880*/  @P0 SYNCS.PHASECHK.TRANS64.TRYWAIT P2, [UR4], R0 ;  /* 0x00000000ff0005a7 */ /* 0x0002a20008041104 */
[----:B------:R-:W3:Y:S02]  /*3890*/  SYNCS.PHASECHK.TRANS64.TRYWAIT P0, [UR23+0xa0], R5 ;  /* 0x0000a005ff0075a7 */ /* 0x000ee40008001117 */
[----:B-123--:R-:W-:Y:S05]  /*38a0*/  @!P0 BRA `(.L_x_68) ;  /* 0x0000004800848947 */ /* 0x00efea0003800000 */
.L_x_140:
[----:B------:R-:W-:Y:S01]  /*38b0*/  UMOV UR19, UR14 ;  /* 0x0000000e00137c82 */ /* 0x000fe20008000000 */
[----:B------:R-:W-:Y:S05]  /*38c0*/  BRA.U !UP0, `(.L_x_69) ;  /* 0x0000000108987547 */ /* 0x000fea000b800000 */
[----:B------:R-:W-:Y:S02]  /*38d0*/  UIADD3 UR19, UPT, UPT, UR31, UR14, URZ ;  /* 0x0000000e1f137290 */ /* 0x000fe4000fffe0ff */
[----:B------:R-:W-:Y:S01]  /*38e0*/  UPLOP3.LUT UP2, UPT, UPT, UPT, UPT, 0x40, 0x4 ;  /* 0x000000000004789c */ /* 0x000fe20003f4e870 */
[----:B------:R-:W-:Y:S01]  /*38f0*/  UMOV UR16, UR25 ;  /* 0x0000001900107c82 */ /* 0x000fe20008000000 */
[----:B------:R-:W-:-:S09]  /*3900*/  UMOV UR6, UR15 ;  /* 0x0000000f00067c82 */ /* 0x000fd20008000000 */
.L_x_72:
[----:B--2---:R-:W-:Y:S01]  /*3910*/  ULEA UR5, UR6, UR17, 0x3 ;  /* 0x0000001106057291 */ /* 0x004fe2000f8e18ff */
[----:B---3--:R-:W-:Y:S11]  /*3920*/  @P2 BRA `(.L_x_70) ;  /* 0x00000000000c2947 */ /* 0x008ff60003800000 */
[----:B-1----:R-:W-:Y:S04]  /*3930*/  SHF.L.U32 R5, R2, 0x1f, RZ ;  /* 0x0000001f02057819 */ /* 0x002fe800000006ff */
[----:B------:R-:W1:Y:S02]  /*3940*/  SYNCS.PHASECHK.TRANS64.TRYWAIT P0, [UR5], R5 ;  /* 0x00000005ff0075a7 */ /* 0x000e640008001105 */
[----:B-1----:R-:W-:Y:S05]  /*3950*/  @!P0 BRA `(.L_x_71) ;  /* 0x0000004800708947 */ /* 0x002fea0003800000 */
.L_x_70:
[----:B------:R-:W-:Y:S01]  /*3960*/  UISETP.NE.AND UP0, UPT, UR16, 0x1, UPT ;  /* 0x000000011000788c */ /* 0x000fe2000bf05270 */
[----:B------:R-:W-:Y:S01]  /*3970*/  PLOP3.LUT P2, PT, PT, PT, PT, 0x80, 0x8 ;  /* 0x000000000008781c */ /* 0x000fe20003f4f070 */
[----:B------:R-:W-:Y:S02]  /*3980*/  UIADD3 UR4, UPT, UPT, UR6, 0x1, URZ ;  /* 0x0000000106047890 */ /* 0x000fe4000fffe0ff */
[----:B------:R-:W-:Y:S02]  /*3990*/  ULEA UR12, UR6, UR22, 0x8 ;  /* 0x00000016060c7291 */ /* 0x000fe4000f8e40ff */
[----:B------:R-:W-:Y:S01]  /*39a0*/  UISETP.NE.AND UP1, UPT, UR4, 0x3, UPT ;  /* 0x000000030400788c */ /* 0x000fe2000bf25270 */
[----:B------:R-:W-:Y:S01]  /*39b0*/  PLOP3.LUT P0, PT, PT, PT, UP0, 0x80, 0x8 ;  /* 0x000000000008781c */ /* 0x000fe20003f0f008 */
[----:B------:R-:W-:Y:S02]  /*39c0*/  UIADD3 UR10, UPT, UPT, UR12, 0x2, URZ ;  /* 0x000000020c0a7890 */ /* 0x000fe4000fffe0ff */
[----:B------:R-:W-:Y:S02]  /*39d0*/  USEL UR7, URZ, 0x1, UP1 ;  /* 0x00000001ff077887 */ /* 0x000fe40008800000 */
[----:B------:R-:W-:Y:S02]  /*39e0*/  USEL UR15, UR4, URZ, UP1 ;  /* 0x000000ff040f7287 */ /* 0x000fe40008800000 */
[----:B------:R-:W-:Y:S02]  /*39f0*/  UIADD3 UR14, UPT, UPT, UR14, 0x1, URZ ;  /* 0x000000010e0e7890 */ /* 0x000fe4000fffe0ff */
[----:B------:R-:W-:Y:S01]  /*3a00*/  @UP0 ULEA UR4, UR15, UR17, 0x3 ;  /* 0x000000110f040291 */ /* 0x000fe2000f8e18ff */
[----:B------:R-:W-:Y:S01]  /*3a10*/  LOP3.LUT R2, R2, UR7, RZ, 0x3c, !PT ;  /* 0x0000000702027c12 */ /* 0x000fe2000f8e3cff */
[----:B------:R-:W-:Y:S01]  /*3a20*/  UIADD3 UR7, UPT, UPT, UR5, 0x18, URZ ;  /* 0x0000001805077890 */ /* 0x000fe2000fffe0ff */
[----:B------:R-:W-:Y:S02]  /*3a30*/  UMOV UR13, 0x80004020 ;  /* 0x80004020000d7882 */ /* 0x000fe40000000000 */
[----:B-1----:R-:W-:Y:S01]  /*3a40*/  @P0 SHF.L.U32 R0, R2, 0x1f, RZ ;  /* 0x0000001f02000819 */ /* 0x002fe200000006ff */
[----:B------:R-:W-:Y:S01]  /*3a50*/  UMOV UR5, 0x80004020 ;  /* 0x8000402000057882 */ /* 0x000fe20000000000 */
[----:B------:R-:W-:Y:S01]  /*3a60*/  UMOV UR11, 0x80004020 ;  /* 0x80004020000b7882 */ /* 0x000fe20000000000 */
[----:B------:R-:W-:Y:S01]  /*3a70*/  UMOV UR9, 0x80004020 ;  /* 0x8000402000097882 */ /* 0x000fe20000000000 */
[----:B------:R2:W3:Y:S01]  /*3a80*/  @P0 SYNCS.PHASECHK.TRANS64.TRYWAIT P2, [UR4], R0 ;  /* 0x00000000ff0005a7 */ /* 0x0004e20008041104 */
[----:B------:R-:W-:Y:S02]  /*3a90*/  ULEA UR4, UR6, UR21, 0x8 ;  /* 0x0000001506047291 */ /* 0x000fe4000f8e40ff */
[----:B------:R-:W-:Y:S02]  /*3aa0*/  UISETP.NE.AND UP0, UPT, UR14, UR19, UPT ;  /* 0x000000130e00728c */ /* 0x000fe4000bf05270 */
[----:B------:R-:W-:Y:S02]  /*3ab0*/  UIADD3 UR8, UPT, UPT, UR4, 0x2, URZ ;  /* 0x0000000204087890 */ /* 0x000fe4000fffe0ff */
[----:B------:R-:W-:Y:S01]  /*3ac0*/  UIADD3 UR16, UPT, UPT, UR16, -0x1, URZ ;  /* 0xffffffff10107890 */ /* 0x000fe2000fffe0ff */
[----:B------:R-:W-:Y:S02]  /*3ad0*/  UMOV UR6, UR15 ;  /* 0x0000000f00067c82 */ /* 0x000fe40008000000 */
[----:B------:R2:W-:Y:S01]  /*3ae0*/  UTCQMMA.2CTA gdesc[UR4], gdesc[UR12], tmem[UR18], tmem[UR28], idesc[UR29], UP2 ;  /* 0x00ff1c0c040075ea */ /* 0x0005e20009200312 */
[----:B------:R-:W-:Y:S03]  /*3af0*/  UPLOP3.LUT UP2, UPT, UPT, UPT, UPT, 0x80, 0x8 ;  /* 0x000000000008789c */ /* 0x000fe60003f4f070 */
[----:B------:R2:W-:Y:S01]  /*3b00*/  UTCQMMA.2CTA gdesc[UR8], gdesc[UR10], tmem[UR18], tmem[UR26], idesc[UR27], UPT ;  /* 0x00ff1a0a080075ea */ /* 0x0005e2000ba00312 */
[----:B------:R2:W-:Y:S01]  /*3b10*/  UTCBAR.2CTA.MULTICAST [UR7], URZ, UR20 ;  /* 0x000000ff070073e9 */ /* 0x0005e20008200814 */
[----:B------:R-:W-:Y:S06]  /*3b20*/  BRA.U UP0, `(.L_x_72) ;  /* 0xfffffffd00787547 */ /* 0x000fec000b83ffff */
.L_x_69:
[----:B--2---:R-:W-:Y:S01]  /*3b30*/  UIADD3 UR4, UPT, UPT, UR23, 0x80, URZ ;  /* 0x0000008017047890 */ /* 0x004fe2000fffe0ff */
[----:B------:R-:W-:-:S08]  /*3b40*/  UMOV UR14, UR19 ;  /* 0x00000013000e7c82 */ /* 0x000fd00008000000 */
[----:B------:R2:W-:Y:S01]  /*3b50*/  UTCBAR.2CTA.MULTICAST [UR4], URZ, UR30 ;  /* 0x000000ff040073e9 */ /* 0x0005e2000820081e */
[----:B------:R-:W-:Y:S02]  /*3b60*/  NOP ;  /* 0x0000000000007918 */ /* 0x000fe40000000000 */
.L_x_67:
[----:B--2---:R-:W-:Y:S01]  /*3b70*/  UIADD3 UR4, UPT, UPT, UR24, 0x1, URZ ;  /* 0x0000000118047890 */ /* 0x004fe2000fffe0ff */
[----:B------:R-:W-:-:S03]  /*3b80*/  ISETP.NE.AND P0, PT, R8, 0x2, PT ;  /* 0x000000020800780c */ /* 0x000fc60003f05270 */
[----:B------:R-:W-:Y:S01]  /*3b90*/  UISETP.NE.AND UP0, UPT, UR4, 0x4, UPT ;  /* 0x000000040400788c */ /* 0x000fe2000bf05270 */
[----:B-1----:R-:W-:Y:S02]  /*3ba0*/  SEL R0, RZ, 0x1, P0 ;  /* 0x00000001ff007807 */ /* 0x002fe40000000000 */
[----:B------:R-:W-:Y:S01]  /*3bb0*/  SEL R8, R8, RZ, P0 ;  /* 0x000000ff08087207 */ /* 0x000fe20000000000 */
[----:B------:R-:W-:Y:S01]  /*3bc0*/  USEL UR5, URZ, 0x1, UP0 ;  /* 0x00000001ff057887 */ /* 0x000fe20008000000 */
[----:B------:R-:W-:Y:S01]  /*3bd0*/  LOP3.LUT R3, R3, R0, RZ, 0x3c, !PT ;  /* 0x0000000003037212 */ /* 0x000fe200078e3cff */
[----:B------:R-:W-:-:S04]  /*3be0*/  USEL UR24, UR4, URZ, UP0 ;  /* 0x000000ff04187287 */ /* 0x000fc80008000000 */
[----:B------:R-:W-:Y:S01]  /*3bf0*/  LOP3.LUT R9, R9, UR5, RZ, 0x3c, !PT ;  /* 0x0000000509097c12 */ /* 0x000fe2000f8e3cff */
[----:B------:R-:W-:Y:S07]  /*3c00*/  @P1 BRA `(.L_x_73) ;  /* 0xfffffff800b01947 */ /* 0x000fee000383ffff */
[----:B------:R-:W1:Y:S01]  /*3c10*/  S2UR UR8, SR_CgaCtaId ;  /* 0x00000000000879c3 */ /* 0x000e620000008800 */
[----:B------:R-:W-:Y:S01]  /*3c20*/  ELECT P0, URZ, PT ;  /* 0x0000000000ff782f */ /* 0x000fe20003800000 */
[----:B------:R-:W-:Y:S01]  /*3c30*/  HFMA2 R0, -RZ, RZ, 0, 5.9604644775390625e-08 ;  /* 0x00000001ff007431 */ /* 0x000fe200000001ff */
[----:B------:R-:W-:-:S05]  /*3c40*/  UMOV UR4, 0x40 ;  /* 0x0000004000047882 */ /* 0x000fca0000000000 */
[----:B------:R-:W-:Y:S01]  /*3c50*/  UVIRTCOUNT.DEALLOC.SMPOOL 0x80 ;  /* 0x000000800000784c */ /* 0x000fe20000000000 */
[----:B------:R-:W-:Y:S02]  /*3c60*/  UISETP.NE.AND UP1, UPT, UR33, URZ, UPT ;  /* 0x000000ff2100728c */ /* 0x000fe4000bf25270 */
[----:B-1----:R-:W-:-:S09]  /*3c70*/  ULEA UR8, UR8, UR4, 0x18 ;  /* 0x0000000408087291 */ /* 0x002fd2000f8ec0ff */
[----:B------:R1:W-:Y:S01]  /*3c80*/  @P0 STS.U8 [UR8+0x1c], R0 ;  /* 0x00001c00ff000988 */ /* 0x0003e20008000008 */
[----:B------:R-:W-:Y:S05]  /*3c90*/  BRA.U UP1, `(.L_x_74) ;  /* 0x0000000101a07547 */ /* 0x000fea000b800000 */
[----:B------:R-:W-:Y:S01]  /*3ca0*/  UIADD3 UR7, UPT, UPT, UR17, 0xa0, URZ ;  /* 0x000000a011077890 */ /* 0x000fe2000fffe0ff */
[----:B------:R-:W-:-:S03]  /*3cb0*/  SHF.L.U32 R3, R9, 0x1f, RZ ;  /* 0x0000001f09037819 */ /* 0x000fc600000006ff */
[----:B------:R-:W-:-:S09]  /*3cc0*/  ULEA UR4, UR24, UR7, 0x3 ;  /* 0x0000000718047291 */ /* 0x000fd2000f8e18ff */
[----:B------:R-:W2:Y:S02]  /*3cd0*/  SYNCS.PHASECHK.TRANS64.TRYWAIT P0, [UR4], R3 ;  /* 0x00000003ff0075a7 */ /* 0x000ea40008001104 */
[----:B--2---:R-:W-:Y:S05]  /*3ce0*/  @!P0 BRA `(.L_x_75) ;  /* 0x0000004400a48947 */ /* 0x004fea0003800000 */
.L_x_143:
        /* <DEDUP_REMOVED lines=9> */
.L_x_145:
        /* <DEDUP_REMOVED lines=9> */
.L_x_147:
[----:B------:R-:W-:-:S04]  /*3e10*/  UIADD3 UR4, UPT, UPT, UR4, 0x1, URZ ;  /* 0x0000000104047890 */ /* 0x000fc8000fffe0ff */
[----:B------:R-:W-:-:S04]  /*3e20*/  UISETP.NE.AND UP0, UPT, UR4, 0x4, UPT ;  /* 0x000000040400788c */ /* 0x000fc8000bf05270 */
[----:B------:R-:W-:Y:S02]  /*3e30*/  USEL UR5, URZ, 0x1, UP0 ;  /* 0x00000001ff057887 */ /* 0x000fe40008000000 */
[----:B------:R-:W-:-:S04]  /*3e40*/  USEL UR4, UR4, URZ, UP0 ;  /* 0x000000ff04047287 */ /* 0x000fc80008000000 */
[----:B------:R-:W-:Y:S01]  /*3e50*/  ULEA UR4, UR4, UR7, 0x3 ;  /* 0x0000000704047291 */ /* 0x000fe2000f8e18ff */
[----:B-1----:R-:W-:-:S04]  /*3e60*/  LOP3.LUT R3, R2, UR5, RZ, 0x3c, !PT ;  /* 0x0000000502037c12 */ /* 0x002fc8000f8e3cff */
[----:B------:R-:W-:Y:S01]  /*3e70*/  SHF.L.U32 R3, R3, 0x1f, RZ ;  /* 0x0000001f03037819 */ /* 0x000fe200000006ff */
[----:B------:R-:W-:-:S04]  /*3e80*/  IMAD.U32 R0, RZ, RZ, UR4 ;  /* 0x00000004ff007e24 */ /* 0x000fc8000f8e00ff */
[----:B------:R1:W2:Y:S03]  /*3e90*/  SYNCS.PHASECHK.TRANS64.TRYWAIT P0, [R0+URZ], R3 ;  /* 0x00000003000075a7 */ /* 0x0002a600080011ff */
[----:B--2---:R-:W-:Y:S05]  /*3ea0*/  @!P0 NANOSLEEP.SYNCS 0x989680 ;  /* 0x009896800000895d */ /* 0x004fea0003900000 */
[----:B------:R-:W2:Y:S02]  /*3eb0*/  @!P0 SYNCS.PHASECHK.TRANS64 P0, [R0+URZ], R3 ;  /* 0x00000003000085a7 */ /* 0x000ea400080010ff */
[----:B--2---:R-:W-:Y:S05]  /*3ec0*/  @P0 BRA `(.L_x_78) ;  /* 0x0000000000200947 */ /* 0x004fea0003800000 */
.L_x_79:
[----:B--2---:R2:W4:Y:S02]  /*3ed0*/  SYNCS.PHASECHK.TRANS64.TRYWAIT P0, [R0+URZ], R3 ;  /* 0x00000003000075a7 */ /* 0x00452400080011ff */
[----:B----4-:R-:W-:Y:S05]  /*3ee0*/  @!P0 NANOSLEEP.SYNCS 0x989680 ;  /* 0x009896800000895d */ /* 0x010fea0003900000 */
[----:B------:R-:W4:Y:S02]  /*3ef0*/  @!P0 SYNCS.PHASECHK.TRANS64 P0, [R0+URZ], R3 ;  /* 0x00000003000085a7 */ /* 0x000f2400080010ff */
[----:B----4-:R-:W-:Y:S05]  /*3f00*/  @!P0 BRA `(.L_x_79) ;  /* 0xfffffffc00f08947 */ /* 0x010fea000383ffff */
[----:B------:R-:W-:Y:S05]  /*3f10*/  BRA `(.L_x_78) ;  /* 0x00000000000c7947 */ /* 0x000fea0003800000 */
.L_x_74:
[----:B------:R-:W-:-:S04]  /*3f20*/  UIADD3 UR4, UPT, UPT, UR17, 0xe0, URZ ;  /* 0x000000e011047890 */ /* 0x000fc8000fffe0ff */
[----:B------:R-:W-:-:S09]  /*3f30*/  UPRMT UR4, UR34, 0x654, UR4 ;  /* 0x0000065422047896 */ /* 0x000fd20008000004 */
[----:B------:R-:W-:Y:S03]  /*3f40*/  SYNCS.ARRIVE.TRANS64.RED.A1T0 RZ, [UR4], RZ ;  /* 0x000000ffffff79a7 */ /* 0x000fe60008100404 */
.L_x_78:
[----:B-12---:R-:W-:Y:S01]  /*3f50*/  SHF.L.U32 R3, RZ, 0x1f, RZ ;  /* 0x0000001fff037819 */ /* 0x006fe200000006ff */
[----:B------:R-:W-:Y:S01]  /*3f60*/  UIADD3 UR4, UPT, UPT, UR17, 0xe0, URZ ;  /* 0x000000e011047890 */ /* 0x000fe2000fffe0ff */
[----:B------:R-:W-:Y:S02]  /*3f70*/  PLOP3.LUT P0, PT, PT, PT, UP1, 0x80, 0x8 ;  /* 0x000000000008781c */ /* 0x000fe40003f0f018 */
[----:B------:R-:W1:Y:S02]  /*3f80*/  SYNCS.PHASECHK.TRANS64.TRYWAIT P1, [UR17+0xe0], R3 ;  /* 0x0000e003ff0075a7 */ /* 0x000e640008021111 */
[----:B-1----:R-:W-:Y:S09]  /*3f90*/  @!P1 BRA `(.L_x_80) ;  /* 0x0000004400409947 */ /* 0x002ff20003800000 */
.L_x_149:
[----:B------:R-:W-:Y:S01]  /*3fa0*/  @!UP1 UPRMT UR4, UR34, 0x654, UR4 ;  /* 0x0000065422049896 */ /* 0x000fe20008000004 */
[----:B------:R-:W-:Y:S01]  /*3fb0*/  UMOV UR5, 0xffff ;  /* 0x0000ffff00057882 */ /* 0x000fe20000000000 */
[----:B------:R-:W-:-:S07]  /*3fc0*/  UMOV UR6, 0x1 ;  /* 0x0000000100067882 */ /* 0x000fce0000000000 */
[----:B------:R-:W-:Y:S01]  /*3fd0*/  @!P0 SYNCS.ARRIVE.TRANS64.RED.A1T0 RZ, [UR4], RZ ;  /* 0x000000ffffff89a7 */ /* 0x000fe20008100404 */
[----:B------:R-:W-:Y:S01]  /*3fe0*/  NOP ;  /* 0x0000000000007918 */ /* 0x000fe20000000000 */
[----:B-1----:R-:W1:Y:S01]  /*3ff0*/  LDS R0, [UR8+0x14] ;  /* 0x00001408ff007984 */ /* 0x002e620008000800 */
[----:B------:R-:W-:-:S04]  /*4000*/  ULOP3.LUT UR4, UR32, 0xffff, URZ, 0xc0, !UPT ;  /* 0x0000ffff20047892 */ /* 0x000fc8000f8ec0ff */
[----:B------:R-:W-:-:S04]  /*4010*/  USHF.R.U32.HI UR4, URZ, 0x5, UR4 ;  /* 0x00000005ff047899 */ /* 0x000fc80008011604 */
[----:B------:R-:W-:Y:S02]  /*4020*/  USHF.L.U32 UR5, UR5, UR4, URZ ;  /* 0x0000000405057299 */ /* 0x000fe400080006ff */
[----:B------:R-:W-:-:S04]  /*4030*/  USHF.L.U32 UR4, UR6, UR4, URZ ;  /* 0x0000000406047299 */ /* 0x000fc800080006ff */
[----:B-1----:R-:W-:-:S04]  /*4040*/  LOP3.LUT R0, R0, UR5, RZ, 0xc0, !PT ;  /* 0x0000000500007c12 */ /* 0x002fc8000f8ec0ff */
[----:B------:R-:W-:-:S13]  /*4050*/  ISETP.NE.AND P0, PT, R0, UR5, PT ;  /* 0x0000000500007c0c */ /* 0x000fda000bf05270 */
[----:B------:R-:W-:Y:S05]  /*4060*/  @P0 BRA `(.L_x_81) ;  /* 0x0000000000580947 */ /* 0x000fea0003800000 */
[----:B------:R-:W1:Y:S02]  /*4070*/  LDS R0, [UR8+0x18] ;  /* 0x00001808ff007984 */ /* 0x000e640008000800 */
[----:B-1----:R-:W-:-:S04]  /*4080*/  LOP3.LUT R0, R0, UR4, RZ, 0xc0, !PT ;  /* 0x0000000400007c12 */ /* 0x002fc8000f8ec0ff */
[----:B------:R-:W-:-:S13]  /*4090*/  ISETP.NE.AND P0, PT, R0, UR4, PT ;  /* 0x0000000400007c0c */ /* 0x000fda000bf05270 */
[----:B------:R-:W-:Y:S05]  /*40a0*/  @P0 BRA `(.L_x_82) ;  /* 0x00000000003c0947 */ /* 0x000fea0003800000 */
[----:B------:R-:W1:Y:S01]  /*40b0*/  S2R R2, SR_LANEID ;  /* 0x0000000000027919 */ /* 0x000e620000000000 */
[----:B------:R-:W-:Y:S01]  /*40c0*/  ULOP3.LUT UR5, URZ, UR5, URZ, 0x33, !UPT ;  /* 0x00000005ff057292 */ /* 0x000fe2000f8e33ff */
[----:B------:R-:W-:Y:S01]  /*40d0*/  LOP3.LUT R4, RZ, UR4, RZ, 0x33, !PT ;  /* 0x00000004ff047c12 */ /* 0x000fe2000f8e33ff */
[----:B------:R-:W-:Y:S02]  /*40e0*/  VOTEU.ANY UR4, UPT, PT ;  /* 0x0000000000047886 */ /* 0x000fe400038e0100 */
[----:B------:R-:W-:Y:S01]  /*40f0*/  UFLO.U32 UR4, UR4 ;  /* 0x00000004000472bd */ /* 0x000fe200080e0000 */
[----:B------:R-:W2:Y:S01]  /*4100*/  REDUX UR6, R4 ;  /* 0x00000000040673c4 */ /* 0x000ea20000000000 */
[----:B------:R-:W-:-:S06]  /*4110*/  IMAD.U32 R0, RZ, RZ, UR5 ;  /* 0x00000005ff007e24 */ /* 0x000fcc000f8e00ff */
[----:B------:R4:W-:Y:S01]  /*4120*/  UTCATOMSWS.AND URZ, UR5 ;  /* 0x0000000500ff79e3 */ /* 0x0009e20008000000 */
[----:B------:R-:W3:Y:S01]  /*4130*/  REDUX UR7, R0 ;  /* 0x00000000000773c4 */ /* 0x000ee20000000000 */
[----:B-1----:R-:W-:Y:S01]  /*4140*/  ISETP.EQ.U32.AND P0, PT, R2, UR4, PT ;  /* 0x0000000402007c0c */ /* 0x002fe2000bf02070 */
[----:B--2---:R-:W-:Y:S01]  /*4150*/  IMAD.U32 R2, RZ, RZ, UR6 ;  /* 0x00000006ff027e24 */ /* 0x004fe2000f8e00ff */
[----:B---3--:R-:W-:-:S11]  /*4160*/  MOV R3, UR7 ;  /* 0x0000000700037c02 */ /* 0x008fd60008000f00 */
[----:B------:R4:W-:Y:S04]  /*4170*/  @P0 ATOMS.AND RZ, [UR8+0x14], R3 ;  /* 0x00001403ffff098c */ /* 0x0009e8000a800008 */
[----:B------:R4:W-:Y:S01]  /*4180*/  @P0 ATOMS.AND RZ, [UR8+0x18], R2 ;  /* 0x00001802ffff098c */ /* 0x0009e2000a800008 */
[----:B------:R-:W-:Y:S05]  /*4190*/  BRA `(.L_x_83) ;  /* 0x0000000000147947 */ /* 0x000fea0003800000 */
.L_x_82:
[----:B------:R-:W-:Y:S02]  /*41a0*/  MOV R2, 0x41c0 ;  /* 0x000041c000027802 */ /* 0x000fe40000000f00 */
[----:B---3-5:R-:W-:Y:S05]  /*41b0*/  CALL.REL.NOINC `($__internal_0_$__cuda_sm10x_tcgen05_guardrail_trap_col_being_dealloced_not_returned_by_alloc) ;  /* 0x0000004400947944 */ /* 0x028fea0003c00000 */
[----:B------:R-:W-:Y:S05]  /*41c0*/  BRA `(.L_x_83) ;  /* 0x0000000000087947 */ /* 0x000fea0003800000 */
.L_x_81:
[----:B------:R-:W-:Y:S02]  /*41d0*/  MOV R2, 0x41f0 ;  /* 0x000041f000027802 */ /* 0x000fe40000000f00 */
[----:B---3-5:R-:W-:Y:S05]  /*41e0*/  CALL.REL.NOINC `($__internal_2_$__cuda_sm10x_tcgen05_guardrail_trap_unallocated_columns_being_dealloced) ;  /* 0x0000004400a07944 */ /* 0x028fea0003c00000 */
.L_x_83:
[----:B------:R-:W-:Y:S01]  /*41f0*/  NOP ;  /* 0x0000000000007918 */ /* 0x000fe20000000000 */
[----:B----4-:R-:W-:Y:S05]  /*4200*/  EXIT ;  /* 0x000000000000794d */ /* 0x010fea0003800000 */
.L_x_54:
[----:B------:R-:W-:-:S09]  /*4210*/  UISETP.NE.OR UP0, UPT, UR25, 0x3, !UP3 ;  /* 0x000000031900788c */ /* 0x000fd2000df05670 */
[----:B------:R-:W-:Y:S05]  /*4220*/  BRA.U UP0, `(.L_x_84) ;  /* 0x0000000d00b47547 */ /* 0x000fea000b800000 */
[----:B------:R-:W1:Y:S01]  /*4230*/  LDCU UR31, c[0x0][0x370] ;  /* 0x00006e00ff1f77ac */ /* 0x000e620008000800 */
[----:B------:R-:W2:Y:S01]  /*4240*/  LDC.64 R16, c[0x0][0x348] ;  /* 0x0000d200ff107b82 */ /* 0x000ea20000000a00 */
[----:B------:R-:W-:Y:S02]  /*4250*/  HFMA2 R13, -RZ, RZ, 0, 0 ;  /* 0x00000000ff0d7431 */ /* 0x000fe400000001ff */
[----:B------:R-:W-:Y:S01]  /*4260*/  IMAD.MOV.U32 R15, RZ, RZ, 0x1 ;  /* 0x00000001ff0f7424 */ /* 0x000fe200078e00ff */
[----:B------:R-:W1:Y:S01]  /*4270*/  LDCU.128 UR32, c[0x0][0xb10] ;  /* 0x00016200ff2077ac */ /* 0x000e620008000c00 */
[----:B------:R-:W-:Y:S01]  /*4280*/  IMAD.MOV.U32 R14, RZ, RZ, RZ ;  /* 0x000000ffff0e7224 */ /* 0x000fe200078e00ff */
[----:B------:R-:W-:Y:S01]  /*4290*/  MOV R7, 0x1000 ;  /* 0x0000100000077802 */ /* 0x000fe20000000f00 */
[----:B------:R-:W3:Y:S01]  /*42a0*/  LDCU UR30, c[0x0][0x374] ;  /* 0x00006e80ff1e77ac */ /* 0x000ee20008000800 */
[----:B------:R-:W4:Y:S01]  /*42b0*/  LDC.64 R2, c[0x0][0x888] ;  /* 0x00022200ff027b82 */ /* 0x000f220000000a00 */
[----:B------:R-:W3:Y:S01]  /*42c0*/  LDCU UR15, c[0x0][0xb0c] ;  /* 0x00016180ff0f77ac */ /* 0x000ee20008000800 */
[----:B------:R-:W2:Y:S06]  /*42d0*/  LDCU UR40, c[0x0][0xb20] ;  /* 0x00016400ff2877ac */ /* 0x000eac0008000800 */
[----:B------:R-:W4:Y:S01]  /*42e0*/  LDC.64 R4, c[0x0][0x890] ;  /* 0x00022400ff047b82 */ /* 0x000f220000000a00 */
[----:B------:R-:W2:Y:S01]  /*42f0*/  LDCU UR4, c[0x0][0xb30] ;  /* 0x00016600ff0477ac */ /* 0x000ea20008000800 */
[----:B------:R-:W-:Y:S01]  /*4300*/  UMOV UR21, 0x400 ;  /* 0x0000040000157882 */ /* 0x000fe20000000000 */
[----:B-1----:R-:W-:-:S02]  /*4310*/  UIMAD.WIDE.U32 UR6, UR31, UR32, URZ ;  /* 0x000000201f0672a5 */ /* 0x002fc4000f8e00ff */
[----:B---3--:R-:W-:Y:S02]  /*4320*/  UIMAD.WIDE.U32 UR8, UR30, UR35, URZ ;  /* 0x000000231e0872a5 */ /* 0x008fe4000f8e00ff */
[----:B------:R-:W-:Y:S02]  /*4330*/  ULEA UR21, UR46, UR21, 0x18 ;  /* 0x000000152e157291 */ /* 0x000fe4000f8ec0ff */
[----:B------:R-:W-:Y:S02]  /*4340*/  UPLOP3.LUT UP3, UPT, UPT, UPT, UPT, 0x40, 0x4 ;  /* 0x000000000004789c */ /* 0x000fe40003f6e870 */
[----:B------:R-:W-:Y:S01]  /*4350*/  UIADD3 UR37, UPT, UPT, UR21, 0x38, URZ ;  /* 0x0000003815257890 */ /* 0x000fe2000fffe0ff */
[----:B------:R-:W-:Y:S01]  /*4360*/  UMOV UR6, UR7 ;  /* 0x0000000700067c82 */ /* 0x000fe20008000000 */
[----:B------:R-:W-:Y:S01]  /*4370*/  UMOV UR38, UR9 ;  /* 0x0000000900267c82 */ /* 0x000fe20008000000 */
[----:B------:R-:W-:Y:S02]  /*4380*/  UISETP.GE.AND UP0, UPT, UR42, 0x1, UPT ;  /* 0x000000012a00788c */ /* 0x000fe4000bf06270 */
[----:B------:R-:W-:Y:S01]  /*4390*/  UISETP.NE.AND UP4, UPT, UR42, 0x1, UPT ;  /* 0x000000012a00788c */ /* 0x000fe2000bf85270 */
[----:B------:R-:W1:Y:S01]  /*43a0*/  LDCU.64 UR22, c[0x0][0xb28] ;  /* 0x00016500ff1677ac */ /* 0x000e620008000a00 */
[----:B------:R-:W-:-:S02]  /*43b0*/  UISETP.NE.AND UP6, UPT, UR15, 0x1, UPT ;  /* 0x000000010f00788c */ /* 0x000fc4000bfc5270 */
[----:B------:R-:W-:Y:S02]  /*43c0*/  UISETP.NE.AND UP5, UPT, UR34, 0x1, UPT ;  /* 0x000000012200788c */ /* 0x000fe4000bfa5270 */
[----:B------:R-:W-:Y:S02]  /*43d0*/  UIADD3 UR25, UPT, UPT, UR21, 0x30, URZ ;  /* 0x0000003015197890 */ /* 0x000fe4000fffe0ff */
[----:B------:R-:W-:Y:S02]  /*43e0*/  UPRMT UR37, UR46, 0x654, UR37 ;  /* 0x000006542e257896 */ /* 0x000fe40008000025 */
[----:B------:R-:W-:Y:S02]  /*43f0*/  USHF.R.U32.HI UR39, URZ, UR33, UR6 ;  /* 0x00000021ff277299 */ /* 0x000fe40008011606 */
[----:B--2---:R-:W-:Y:S02]  /*4400*/  USHF.R.U32.HI UR38, URZ, UR40, UR38 ;  /* 0x00000028ff267299 */ /* 0x004fe40008011626 */
[----:B------:R-:W-:-:S11]  /*4410*/  UISETP.NE.AND UP2, UPT, UR4, 0x1, UPT ;  /* 0x000000010400788c */ /* 0x000fd6000bf45270 */
.L_x_93:
[C---:B------:R-:W-:Y:S02]  /*4420*/  LEA R12, R14.reuse, UR21, 0x3 ;  /* 0x000000150e0c7c11 */ /* 0x040fe4000f8e18ff */
[----:B------:R-:W-:Y:S02]  /*4430*/  SHF.L.U32 R9, R13, 0x1f, RZ ;  /* 0x0000001f0d097819 */ /* 0x000fe400000006ff */
[----:B------:R-:W-:Y:S02]  /*4440*/  LEA R10, R14, UR21, 0x4 ;  /* 0x000000150e0a7c11 */ /* 0x000fe4000f8e20ff */
[----:B------:R-:W2:Y:S02]  /*4450*/  SYNCS.PHASECHK.TRANS64.TRYWAIT P0, [R12+URZ+0x60], R9 ;  /* 0x000060090c0075a7 */ /* 0x000ea400080011ff */
[----:B--23--:R-:W-:Y:S05]  /*4460*/  @!P0 BRA `(.L_x_85) ;  /* 0x0000004000248947 */ /* 0x00cfea0003800000 */
.L_x_150:
[----:B--2---:R-:W2:Y:S01]  /*4470*/  LDS.128 R8, [R10+0xf0] ;  /* 0x0000f0000a087984 */ /* 0x004ea20000000c00 */
[----:B------:R-:W-:Y:S01]  /*4480*/  UISETP.GE.AND UP0, UPT, UR42, 0x1, UPT ;  /* 0x000000012a00788c */ /* 0x000fe2000bf06270 */
[----:B------:R-:W-:Y:S01]  /*4490*/  @!PT LDS RZ, [RZ] ;  /* 0x00000000fffff984 */ /* 0x000fe20000000800 */
[----:B------:R-:W-:Y:S01]  /*44a0*/  @!PT LDS RZ, [RZ] ;  /* 0x00000000fffff984 */ /* 0x000fe20000000800 */
[----:B------:R-:W-:Y:S01]  /*44b0*/  @!PT LDS RZ, [RZ] ;  /* 0x00000000fffff984 */ /* 0x000fe20000000800 */
[----:B------:R-:W-:Y:S01]  /*44c0*/  @!PT LDS RZ, [RZ] ;  /* 0x00000000fffff984 */ /* 0x000fe20000000800 */
[----:B------:R3:W-:Y:S06]  /*44d0*/  MEMBAR.ALL.CTA ;  /* 0x0000000000007992 */ /* 0x0007ec0000008000 */
[----:B---3--:R-:W3:Y:S01]  /*44e0*/  FENCE.VIEW.ASYNC.S ;  /* 0x00000000000073c6 */ /* 0x008ee20000000000 */
[----:B--2---:R-:W-:Y:S11]  /*44f0*/  LOP3.LUT P0, RZ, R10, 0x1, RZ, 0xc0, !PT ;  /* 0x000000010aff7812 */ /* 0x004ff6000780c0ff */
[----:B------:R-:W-:Y:S02]  /*4500*/  @!UPT UIADD3 URZ, UPT, UPT, URZ, URZ, URZ ;  /* 0x000000fffffff290 */ /* 0x000fe4000fffe0ff */
[----:B---3--:R-:W-:Y:S01]  /*4510*/  VOTEU.ANY UP1, P0 ;  /* 0x0000000000ff7886 */ /* 0x008fe20000020100 */
[----:B------:R-:W-:Y:S11]  /*4520*/  PLOP3.LUT P0, PT, PT, PT, UP1, 0x80, 0x8 ;  /* 0x000000000008781c */ /* 0x000ff60003f0f018 */
[----:B------:R-:W-:Y:S02]  /*4530*/  @!UPT UIADD3 URZ, UPT, UPT, URZ, URZ, URZ ;  /* 0x000000fffffff290 */ /* 0x000fe4000fffe0ff */
[----:B------:R-:W-:Y:S02]  /*4540*/  @P0 SHF.R.U32.HI R0, RZ, 0x10, R9 ;  /* 0x00000010ff000819 */ /* 0x000fe40000011609 */
[----:B------:R-:W-:Y:S02]  /*4550*/  @P0 MOV R6, R8 ;  /* 0x0000000800060202 */ /* 0x000fe40000000f00 */
[----:B------:R-:W-:Y:S01]  /*4560*/  @P0 R2UR UR4, R0 ;  /* 0x00000000000402ca */ /* 0x000fe200000e0000 */
[----:B------:R-:W-:Y:S01]  /*4570*/  VIADD R0, R12, 0x70 ;  /* 0x000000700c007836 */ /* 0x000fe20000000000 */
[----:B------:R-:W-:Y:S02]  /*4580*/  @P0 LOP3.LUT R8, R9, 0xffff, RZ, 0xc0, !PT ;  /* 0x0000ffff09080812 */ /* 0x000fe400078ec0ff */
[----:B------:R-:W-:Y:S02]  /*4590*/  @P0 R2UR UR6, R6 ;  /* 0x00000000060602ca */ /* 0x000fe400000e0000 */
[----:B------:R-:W-:Y:S02]  /*45a0*/  PRMT R0, RZ, 0x654, R0 ;  /* 0x00000654ff007816 */ /* 0x000fe40000000000 */
[----:B------:R-:W-:Y:S02]  /*45b0*/  @P0 R2UR UR5, R8 ;  /* 0x00000000080502ca */ /* 0x000fe400000e0000 */
[----:B------:R2:W-:Y:S03]  /*45c0*/  SYNCS.ARRIVE.TRANS64.RED.A1T0 RZ, [R0+URZ], RZ ;  /* 0x000000ff00ff79a7 */ /* 0x0005e600081004ff */
[----:B------:R-:W-:Y:S04]  /*45d0*/  @UP1 UMOV UR29, UR4 ;  /* 0x00000004001d1c82 */ /* 0x000fe80008000000 */
[----:B------:R-:W-:Y:S04]  /*45e0*/  @UP1 UMOV UR14, UR6 ;  /* 0x00000006000e1c82 */ /* 0x000fe80008000000 */
[----:B------:R-:W-:Y:S01]  /*45f0*/  @UP1 UMOV UR13, UR5 ;  /* 0x00000005000d1c82 */ /* 0x000fe20008000000 */
[----:B------:R-:W-:Y:S05]  /*4600*/  BRA.U !UP0, `(.L_x_86) ;  /* 0x0000000108a47547 */ /* 0x000fea000b800000 */
[----:B------:R-:W-:Y:S02]  /*4610*/  UIMAD.WIDE.U32 UR8, UR13, UR35, URZ ;  /* 0x000000230d0872a5 */ /* 0x000fe4000f8e00ff */
[----:B------:R-:W-:Y:S02]  /*4620*/  UIMAD.WIDE.U32 UR10, UR14, UR32, URZ ;  /* 0x000000200e0a72a5 */ /* 0x000fe4000f8e00ff */
[----:B------:R-:W-:Y:S02]  /*4630*/  USEL UR4, UR30, UR38, !UP5 ;  /* 0x000000261e047287 */ /* 0x000fe4000e800000 */
[----:B------:R-:W-:Y:S02]  /*4640*/  USEL UR7, UR31, UR39, !UP6 ;  /* 0x000000271f077287 */ /* 0x000fe4000f000000 */
[----:B-1----:R-:W-:Y:S02]  /*4650*/  UIMAD.WIDE.U32 UR16, UR4, UR22, URZ ;  /* 0x00000016041072a5 */ /* 0x002fe4000f8e00ff */
[----:B------:R-:W-:Y:S01]  /*4660*/  UIMAD.WIDE.U32 UR18, UR7, UR22, URZ ;  /* 0x00000016071272a5 */ /* 0x000fe2000f8e00ff */
[----:B------:R-:W-:Y:S02]  /*4670*/  UMOV UR5, UR9 ;  /* 0x0000000900057c82 */ /* 0x000fe40008000000 */
[----:B------:R-:W-:Y:S03]  /*4680*/  USHF.R.U32.HI UR6, URZ, UR40, UR5 ;  /* 0x00000028ff067299 */ /* 0x000fe60008011605 */
[----:B------:R-:W-:Y:S01]  /*4690*/  UMOV UR5, UR11 ;  /* 0x0000000b00057c82 */ /* 0x000fe20008000000 */
[----:B------:R-:W-:Y:S02]  /*46a0*/  USEL UR6, UR13, UR6, !UP5 ;  /* 0x000000060d067287 */ /* 0x000fe4000e800000 */
[----:B------:R-:W-:Y:S02]  /*46b0*/  USHF.R.U32.HI UR8, URZ, UR33, UR5 ;  /* 0x00000021ff087299 */ /* 0x000fe40008011605 */
[----:B------:R-:W-:Y:S01]  /*46c0*/  UIMAD.WIDE.U32 UR10, UR6, UR22, URZ ;  /* 0x00000016060a72a5 */ /* 0x000fe2000f8e00ff */
[----:B------:R-:W-:Y:S02]  /*46d0*/  UMOV UR5, UR17 ;  /* 0x0000001100057c82 */ /* 0x000fe40008000000 */
[----:B------:R-:W-:Y:S03]  /*46e0*/  @UP4 USHF.R.U32.HI UR4, URZ, UR23, UR5 ;  /* 0x00000017ff044299 */ /* 0x000fe60008011605 */
[----:B------:R-:W-:Y:S01]  /*46f0*/  UMOV UR5, UR19 ;  /* 0x0000001300057c82 */ /* 0x000fe20008000000 */
[----:B------:R-:W-:Y:S02]  /*4700*/  UIMAD UR4, UR42, UR4, URZ ;  /* 0x000000042a0472a4 */ /* 0x000fe4000f8e02ff */
[----:B------:R-:W-:Y:S02]  /*4710*/  @UP4 USHF.R.U32.HI UR7, URZ, UR23, UR5 ;  /* 0x00000017ff074299 */ /* 0x000fe40008011605 */
[----:B------:R-:W-:Y:S02]  /*4720*/  USEL UR5, UR14, UR8, !UP6 ;  /* 0x000000080e057287 */ /* 0x000fe4000f000000 */
[----:B------:R-:W-:Y:S02]  /*4730*/  UIMAD UR8, UR42, UR7, URZ ;  /* 0x000000072a0872a4 */ /* 0x000fe4000f8e02ff */
[----:B------:R-:W-:Y:S03]  /*4740*/  UISETP.GE.AND UP0, UPT, UR6, UR4, UPT ;  /* 0x000000040600728c */ /* 0x000fe6000bf06270 */
[----:B------:R-:W-:Y:S01]  /*4750*/  UMOV UR4, UR11 ;  /* 0x0000000b00047c82 */ /* 0x000fe20008000000 */
[----:B------:R-:W-:Y:S02]  /*4760*/  UISETP.GE.OR UP0, UPT, UR5, UR8, UP0 ;  /* 0x000000080500728c */ /* 0x000fe40008706670 */
[----:B------:R-:W-:Y:S02]  /*4770*/  USHF.R.U32.HI UR4, URZ, UR23, UR4 ;  /* 0x00000017ff047299 */ /* 0x000fe40008011604 */
[----:B------:R-:W-:Y:S02]  /*4780*/  UIMAD.WIDE.U32 UR8, UR5, UR22, URZ ;  /* 0x00000016050872a5 */ /* 0x000fe4000f8e00ff */
[----:B------:R-:W-:Y:S04]  /*4790*/  USEL UR10, UR6, UR4, !UP4 ;  /* 0x00000004060a7287 */ /* 0x000fe8000e000000 */
[----:B------:R-:W-:Y:S01]  /*47a0*/  UIADD3 UR11, UPT, UPT, -UR10, URZ, URZ ;  /* 0x000000ff0a0b7290 */ /* 0x000fe2000fffe1ff */
[----:B------:R-:W-:Y:S02]  /*47b0*/  @!UP0 UMOV UR4, UR9 ;  /* 0x0000000900048c82 */ /* 0x000fe40008000000 */
[----:B------:R-:W-:Y:S02]  /*47c0*/  @!UP0 USHF.R.U32.HI UR4, URZ, UR23, UR4 ;  /* 0x00000017ff048299 */ /* 0x000fe40008011604 */
[----:B------:R-:W-:Y:S02]  /*47d0*/  UIMAD UR8, UR42, UR11, UR6 ;  /* 0x0000000b2a0872a4 */ /* 0x000fe4000f8e0206 */
[----:B------:R-:W-:Y:S04]  /*47e0*/  @!UP0 USEL UR4, UR5, UR4, !UP4 ;  /* 0x0000000405048287 */ /* 0x000fe8000e000000 */
[----:B------:R-:W-:Y:S02]  /*47f0*/  @!UP0 UIMAD UR8, UR7, UR8, UR4 ;  /* 0x00000008070882a4 */ /* 0x000fe4000f8e0204 */
[----:B------:R-:W-:Y:S02]  /*4800*/  @!UP0 UIADD3 UR9, UPT, UPT, UR10, -UR4, URZ ;  /* 0x800000040a098290 */ /* 0x000fe4000fffe0ff */
[----:B------:R-:W-:Y:S02]  /*4810*/  UIADD3 UR4, UPT, UPT, -UR5, URZ, URZ ;  /* 0x000000ff05047290 */ /* 0x000fe4000fffe1ff */
[----:B------:R-:W-:Y:S02]  /*4820*/  UIADD3 UR7, UPT, UPT, -UR6, URZ, URZ ;  /* 0x000000ff06077290 */ /* 0x000fe4000fffe1ff */
[----:B------:R-:W-:Y:S02]  /*4830*/  @!UP0 UIMAD UR6, UR9, UR42, UR5 ;  /* 0x0000002a090682a4 */ /* 0x000fe4000f8e0205 */
[----:B------:R-:W-:Y:S02]  /*4840*/  UIMAD UR14, UR15, UR4, UR14 ;  /* 0x000000040f0e72a4 */ /* 0x000fe4000f8e020e */
[----:B------:R-:W-:Y:S01]  /*4850*/  UIMAD UR4, UR34, UR7, UR13 ;  /* 0x00000007220472a4 */ /* 0x000fe2000f8e020d */
[----:B------:R-:W-:Y:S02]  /*4860*/  @!UP0 UMOV UR5, UR8 ;  /* 0x0000000800058c82 */ /* 0x000fe40008000000 */
[----:B------:R-:W-:Y:S02]  /*4870*/  UIMAD UR14, UR5, UR15, UR14 ;  /* 0x0000000f050e72a4 */ /* 0x000fe4000f8e020e */
[----:B------:R-:W-:Y:S11]  /*4880*/  UIMAD UR13, UR6, UR34, UR4 ;  /* 0x00000022060d72a4 */ /* 0x000ff6000f8e0204 */
[----:B------:R-:W-:Y:S01]  /*4890*/  @!UPT UIADD3 URZ, UPT, UPT, URZ, URZ, URZ ;  /* 0x000000fffffff290 */ /* 0x000fe2000fffe0ff */
.L_x_86:
[----:B------:R-:W3:Y:S01]  /*48a0*/  @!UP2 LDCU.128 UR8, c[0x0][0xb10] ;  /* 0x00016200ff08a7ac */ /* 0x000ee20008000c00 */
[C---:B----4-:R-:W-:Y:S02]  /*48b0*/  ISETP.NE.U32.AND P1, PT, R4.reuse, RZ, PT ;  /* 0x000000ff0400720c */ /* 0x050fe40003f25070 */
[----:B------:R-:W-:Y:S02]  /*48c0*/  ISETP.NE.U32.AND P0, PT, R4, RZ, PT ;  /* 0x000000ff0400720c */ /* 0x000fe40003f05070 */
[C---:B------:R-:W-:Y:S02]  /*48d0*/  ISETP.NE.AND.EX P1, PT, R5.reuse, RZ, PT, P1 ;  /* 0x000000ff0500720c */ /* 0x040fe40003f25310 */
[----:B------:R-:W-:Y:S01]  /*48e0*/  ISETP.NE.AND.EX P0, PT, R5, RZ, PT, P0 ;  /* 0x000000ff0500720c */ /* 0x000fe20003f05300 */
[----:B------:R-:W4:Y:S01]  /*48f0*/  @!UP2 LDCU UR5, c[0x0][0xb0c] ;  /* 0x00016180ff05a7ac */ /* 0x000f220008000800 */
[----:B------:R-:W-:Y:S01]  /*4900*/  SHF.L.U32 R9, R15, 0x1f, RZ ;  /* 0x0000001f0f097819 */ /* 0x000fe200000006ff */
[----:B------:R-:W-:Y:S02]  /*4910*/  USHF.L.U32 UR26, UR24, 0x7, URZ ;  /* 0x00000007181a7899 */ /* 0x000fe400080006ff */
[----:B------:R-:W-:Y:S02]  /*4920*/  USHF.L.U32 UR27, UR20, 0x6, URZ ;  /* 0x00000006141b7899 */ /* 0x000fe400080006ff */
[----:B---3--:R-:W-:Y:S07]  /*4930*/  UIMAD.WIDE.U32 UR6, UR14, UR8, URZ ;  /* 0x000000080e0672a5 */ /* 0x008fee000f8e00ff */
[----:B------:R-:W-:Y:S01]  /*4940*/  @!UP2 UMOV UR4, UR7 ;  /* 0x000000070004ac82 */ /* 0x000fe20008000000 */
[----:B----4-:R-:W-:Y:S02]  /*4950*/  @!UP2 UISETP.NE.AND UP0, UPT, UR5, 0x1, UPT ;  /* 0x000000010500a88c */ /* 0x010fe4000bf05270 */
[----:B------:R-:W-:Y:S02]  /*4960*/  @!UP2 USHF.R.U32.HI UR4, URZ, UR9, UR4 ;  /* 0x00000009ff04a299 */ /* 0x000fe40008011604 */
[----:B------:R-:W-:Y:S02]  /*4970*/  UIMAD.WIDE.U32 UR6, UR13, UR11, URZ ;  /* 0x0000000b0d0672a5 */ /* 0x000fe4000f8e00ff */
[----:B------:R-:W-:Y:S02]  /*4980*/  @!UP2 USEL UR8, UR14, UR4, !UP0 ;  /* 0x000000040e08a287 */ /* 0x000fe4000c000000 */
[----:B------:R-:W-:Y:S03]  /*4990*/  @!UP2 UISETP.NE.AND UP0, UPT, UR10, 0x1, UPT ;  /* 0x000000010a00a88c */ /* 0x000fe6000bf05270 */
[----:B------:R-:W-:Y:S02]  /*49a0*/  @!UP2 UMOV UR6, UR7 ;  /* 0x000000070006ac82 */ /* 0x000fe40008000000 */
[----:B------:R-:W3:Y:S02]  /*49b0*/  @!UP2 LDCU UR4, c[0x0][0xb20] ;  /* 0x00016400ff04a7ac */ /* 0x000ee40008000800 */
[----:B---3--:R-:W-:Y:S04]  /*49c0*/  @!UP2 USHF.R.U32.HI UR6, URZ, UR4, UR6 ;  /* 0x00000004ff06a299 */ /* 0x008fe80008011606 */
[----:B------:R-:W-:Y:S04]  /*49d0*/  @!UP2 USEL UR6, UR13, UR6, !UP0 ;  /* 0x000000060d06a287 */ /* 0x000fe8000c000000 */
[----:B------:R-:W-:Y:S02]  /*49e0*/  @!UP2 UIADD3 UR4, UPT, UPT, -UR8, UR6, URZ ;  /* 0x000000060804a290 */ /* 0x000fe4000fffe1ff */
[----:B------:R-:W-:Y:S02]  /*49f0*/  @!UP2 UIADD3 UR6, UPT, UPT, UR8, -UR6, URZ ;  /* 0x800000060806a290 */ /* 0x000fe4000fffe0ff */
[----:B------:R-:W-:Y:S02]  /*4a00*/  @!UP2 UIMAD UR14, UR4, UR5, UR14 ;  /* 0x00000005040ea2a4 */ /* 0x000fe4000f8e020e */
[----:B------:R-:W-:Y:S01]  /*4a10*/  @!UP2 UIMAD UR13, UR6, UR10, UR13 ;  /* 0x0000000a060da2a4 */ /* 0x000fe2000f8e020d */
[----:B------:R-:W-:Y:S11]  /*4a20*/  BRA.U UP3, `(.L_x_87) ;  /* 0x0000000103107547 */ /* 0x000ff6000b800000 */
[----:B--2---:R-:W-:Y:S04]  /*4a30*/  MOV R0, UR41 ;  /* 0x0000002900007c02 */ /* 0x004fe80008000f00 */
[----:B------:R-:W-:Y:S04]  /*4a40*/  SHF.L.U32 R11, R0, 0x1f, RZ ;  /* 0x0000001f000b7819 */ /* 0x000fe800000006ff */
[----:B------:R-:W2:Y:S02]  /*4a50*/  SYNCS.PHASECHK.TRANS64.TRYWAIT P2, [UR21+0x58], R11 ;  /* 0x0000580bff0075a7 */ /* 0x000ea40008041115 */
[----:B--2---:R-:W-:Y:S05]  /*4a60*/  @!P2 BRA `(.L_x_88) ;  /* 0x0000003800b8a947 */ /* 0x004fea0003800000 */
.L_x_87:
[----:B------:R-:W-:Y:S05]  /*4a70*/  @!P1 BRA `(.L_x_89) ;  /* 0x0000000000309947 */ /* 0x000fea0003800000 */
[----:B------:R-:W-:Y:S01]  /*4a80*/  ISETP.NE.U32.AND P1, PT, R2, RZ, PT ;  /* 0x000000ff0200720c */ /* 0x000fe20003f25070 */
[----:B------:R-:W3:Y:S01]  /*4a90*/  LDCU.64 UR4, c[0x0][0x358] ;  /* 0x00006b00ff0477ac */ /* 0x000ee20008000a00 */
[----:B------:R-:W-:Y:S02]  /*4aa0*/  IMAD.MOV.U32 R86, RZ, RZ, 0x1 ;  /* 0x00000001ff567424 */ /* 0x000fe400078e00ff */
[----:B------:R-:W-:Y:S11]  /*4ab0*/  ISETP.NE.AND.EX P1, PT, R3, RZ, PT, P1 ;  /* 0x000000ff0300720c */ /* 0x000ff60003f25310 */
[----:B------:R-:W-:Y:S02]  /*4ac0*/  @!UPT UIADD3 URZ, UPT, UPT, URZ, URZ, URZ ;  /* 0x000000fffffff290 */ /* 0x000fe4000fffe0ff */
[----:B--2---:R-:W2:Y:S01]  /*4ad0*/  @P1 LDC.64 R10, c[0x0][0x888] ;  /* 0x00022200ff0a1b82 */ /* 0x004ea20000000a00 */
[----:B------:R-:W-:Y:S04]  /*4ae0*/  @P1 IMAD R0, R4, UR36, RZ ;  /* 0x0000002404001c24 */ /* 0x000fe8000f8e02ff */
[----:B--2---:R-:W-:Y:S04]  /*4af0*/  @P1 IMAD.WIDE R10, R0, 0x4, R10 ;  /* 0x00000004000a1825 */ /* 0x004fe800078e020a */
[----:B------:R-:W-:Y:S01]  /*4b00*/  HFMA2 R0, -RZ, RZ, 0, 5.9604644775390625e-08 ;  /* 0x00000001ff007431 */ /* 0x000fe200000001ff */
[----:B---3-5:R3:W5:Y:S04]  /*4b10*/  @P1 LDG.E R41, desc[UR4][R10.64] ;  /* 0x000000040a291981 */ /* 0x028768000c1e1900 */
[----:B------:R-:W-:Y:S01]  /*4b20*/  @!P1 PRMT R86, R0, 0x7610, R86 ;  /* 0x0000761000569816 */ /* 0x000fe20000000056 */
[----:B---3--:R-:W4:Y:S06]  /*4b30*/  @!P1 LDC R41, c[0x0][0x880] ;  /* 0x00022000ff299b82 */ /* 0x008f2c0000000800 */
.L_x_89:
[----:B----45:R-:W-:Y:S01]  /*4b40*/  @!P0 FSETP.EQ.AND P1, PT, R41, RZ, PT ;  /* 0x000000ff2900820b */ /* 0x030fe20003f22000 */
[----:B------:R-:W-:Y:S01]  /*4b50*/  @!UPT UIADD3 URZ, UPT, UPT, URZ, URZ, URZ ;  /* 0x000000fffffff290 */ /* 0x000fe2000fffe0ff */
[----:B------:R-:W-:Y:S11]  /*4b60*/  @!P0 BRA `(.L_x_90) ;  /* 0x0000000000188947 */ /* 0x000ff60003800000 */
[----:B------:R-:W-:Y:S02]  /*4b70*/  LOP3.LUT P0, RZ, R86, 0xff, RZ, 0xc0, !PT ;  /* 0x000000ff56ff7812 */ /* 0x000fe4000780c0ff */
[----:B------:R-:W-:Y:S04]  /*4b80*/  ISETP.NE.U32.AND P1, PT, R2, RZ, PT ;  /* 0x000000ff0200720c */ /* 0x000fe80003f25070 */
[----:B------:R-:W-:Y:S04]  /*4b90*/  ISETP.NE.AND.EX P1, PT, R3, RZ, PT, P1 ;  /* 0x000000ff0300720c */ /* 0x000fe80003f25310 */
[----:B------:R-:W-:Y:S03]  /*4ba0*/  PLOP3.LUT P1, PT, P1, PT, PT, 0x8, 0x80 ;  /* 0x000000000080781c */ /* 0x000fe60000f2e170 */
[----:B------:R-:W-:Y:S11]  /*4bb0*/  @P0 FSETP.EQ.AND P1, PT, R41, RZ, PT ;  /* 0x000000ff2900020b */ /* 0x000ff60003f22000 */
[----:B------:R-:W-:Y:S02]  /*4bc0*/  @!UPT UIADD3 URZ, UPT, UPT, URZ, URZ, URZ ;  /* 0x000000fffffff290 */ /* 0x000fe4000fffe0ff */
.L_x_90:
[----:B------:R-:W3:Y:S01]  /*4bd0*/  SYNCS.PHASECHK.TRANS64.TRYWAIT P2, [UR21+0x40], R9 ;  /* 0x00004009ff0075a7 */ /* 0x000ee20008041115 */
[----:B------:R-:W-:Y:S04]  /*4be0*/  ELECT P0, URZ, PT ;  /* 0x0000000000ff782f */ /* 0x000fe80003800000 */
[----:B------:R-:W-:Y:S11]  /*4bf0*/  PLOP3.LUT P1, PT, P1, P0, PT, 0xf2, 0x2f ;  /* 0x00000000002f781c */ /* 0x000ff60000f21e72 */
[----:B------:R-:W-:Y:S02]  /*4c00*/  @!UPT UIADD3 URZ, UPT, UPT, URZ, URZ, URZ ;  /* 0x000000fffffff290 */ /* 0x000fe4000fffe0ff */
[----:B------:R-:W-:Y:S05]  /*4c10*/  @!P1 IADD3 R8, P0, PT, R16, 0x580, RZ ;  /* 0x0000058010089810 */ /* 0x000fea0007f1e0ff */
[----:B------:R-:W-:Y:S01]  /*4c20*/  @!P1 IMAD.X R6, RZ, RZ, R17, P0 ;  /* 0x000000ffff069224 */ /* 0x000fe200000e0611 */
[----:B---3--:R-:W-:Y:S07]  /*4c30*/  @!P2 BRA `(.L_x_91) ;  /* 0x00000038005ca947 */ /* 0x008fee0003800000 */
.L_x_153:
[----:B------:R-:W-:Y:S01]  /*4c40*/  @!P1 R2UR UR5, R8 ;  /* 0x00000000080592ca */ /* 0x000fe200000e0000 */
[----:B------:R-:W-:Y:S01]  /*4c50*/  VOTEU.ALL UP0, P1 ;  /* 0x0000000000ff7886 */ /* 0x000fe20000800000 */
[----:B------:R-:W-:Y:S01]  /*4c60*/  @!P1 R2UR UR4, R6 ;  /* 0x00000000060492ca */ /* 0x000fe200000e0000 */
[----:B------:R-:W-:Y:S01]  /*4c70*/  UMOV UR16, 0x0 ;  /* 0x0000000000107882 */ /* 0x000fe20000000000 */
[----:B------:R-:W-:Y:S01]  /*4c80*/  UMOV UR17, 0x10000000 ;  /* 0x1000000000117882 */ /* 0x000fe20000000000 */
[----:B------:R-:W-:Y:S01]  /*4c90*/  UMOV UR28, UR36 ;  /* 0x00000024001c7c82 */ /* 0x000fe20008000000 */
[----:B------:R-:W-:Y:S01]  /*4ca0*/  @!UP0 UIADD3 UR24, UPT, UPT, UR21, 0x200, URZ ;  /* 0x0000020015188890 */ /* 0x000fe2000fffe0ff */
[----:B--2---:R-:W-:Y:S01]  /*4cb0*/  @!P1 IMAD.MOV.U32 R0, RZ, RZ, 0x1000 ;  /* 0x00001000ff009424 */ /* 0x004fe200078e00ff */
[----:B------:R-:W-:Y:S01]  /*4cc0*/  @!UP0 UIADD3 UR10, UPT, UPT, UR26, 0x40, URZ ;  /* 0x000000401a0a8890 */ /* 0x000fe2000fffe0ff */
[----:B------:R-:W-:Y:S01]  /*4cd0*/  VIADD R14, R14, 0x1 ;  /* 0x000000010e0e7836 */ /* 0x000fe20000000000 */
[----:B------:R-:W-:Y:S01]  /*4ce0*/  @!UP0 UIADD3 UR8, UPT, UPT, UR21, 0xa00, URZ ;  /* 0x00000a0015088890 */ /* 0x000fe2000fffe0ff */
[----:B------:R-:W-:Y:S02]  /*4cf0*/  VOTEU.ALL UP0, P1 ;  /* 0x0000000000ff7886 */ /* 0x000fe40000800000 */
[----:B------:R-:W-:Y:S01]  /*4d00*/  IMAD.U32 R10, RZ, RZ, UR5 ;  /* 0x00000005ff0a7e24 */ /* 0x000fe2000f8e00ff */
[----:B------:R-:W-:Y:S01]  /*4d10*/  UMOV UR9, UR25 ;  /* 0x0000001900097c82 */ /* 0x000fe20008000000 */
[----:B------:R-:W-:Y:S01]  /*4d20*/  IMAD.U32 R11, RZ, RZ, UR4 ;  /* 0x00000004ff0b7e24 */ /* 0x000fe2000f8e00ff */
[----:B------:R-:W-:Y:S01]  /*4d30*/  UMOV UR11, UR27 ;  /* 0x0000001b000b7c82 */ /* 0x000fe20008000000 */
[----:B------:R-:W-:Y:S01]  /*4d40*/  UMOV UR12, UR36 ;  /* 0x00000024000c7c82 */ /* 0x000fe20008000000 */
[----:B------:R-:W-:Y:S01]  /*4d50*/  @!P1 R2UR UR4, R10 ;  /* 0x000000000a0492ca */ /* 0x000fe200000e0000 */
[----:B------:R-:W-:Y:S01]  /*4d60*/  UPRMT UR6, UR46, 0x654, UR25 ;  /* 0x000006542e067896 */ /* 0x000fe20008000019 */
[----:B------:R-:W-:Y:S11]  /*4d70*/  @!P1 R2UR UR5, R11 ;  /* 0x000000000b0592ca */ /* 0x000ff600000e0000 */
[----:B------:R-:W-:Y:S02]  /*4d80*/  @!UPT UIADD3 URZ, UPT, UPT, URZ, URZ, URZ ;  /* 0x000000fffffff290 */ /* 0x000fe4000fffe0ff */
[----:B------:R2:W-:Y:S01]  /*4d90*/  @!UP0 UTMALDG.3D [UR24], [UR4], desc[UR16] ;  /* 0x00001018040085b4 */ /* 0x0005e20008011000 */
[----:B------:R-:W-:Y:S05]  /*4da0*/  VOTEU.ALL UP0, P1 ;  /* 0x0000000000ff7886 */ /* 0x000fea0000800000 */
[----:B------:R2:W-:Y:S01]  /*4db0*/  @!UP0 UTMALDG.3D [UR8], [UR4], desc[UR16] ;  /* 0x00001008040085b4 */ /* 0x0005e20008011000 */
[----:B------:R2:W-:Y:S01]  /*4dc0*/  @!P1 SYNCS.ARRIVE.TRANS64.RED.A0TR RZ, [UR21+0x30], R0 ;  /* 0x00003000ffff99a7 */ /* 0x0005e20008300415 */
[----:B------:R-:W-:Y:S01]  /*4dd0*/  SYNCS.ARRIVE.TRANS64.RED.A1T0 RZ, [UR6], RZ ;  /* 0x000000ffffff79a7 */ /* 0x000fe20008100406 */
[----:B------:R-:W3:Y:S02]  /*4de0*/  SYNCS.PHASECHK.TRANS64.TRYWAIT P0, [UR21+0x48], R9 ;  /* 0x00004809ff0075a7 */ /* 0x000ee40008001115 */
[----:B--23--:R-:W-:Y:S05]  /*4df0*/  @!P0 BRA `(.L_x_92) ;  /* 0x0000003800048947 */ /* 0x00cfea0003800000 */
.L_x_155:
[----:B------:R-:W-:Y:S01]  /*4e00*/  UIADD3 UR24, UPT, UPT, UR13, UR63, URZ ;  /* 0x0000003f0d187290 */ /* 0x000fe2000fffe0ff */
[----:B------:R-:W-:Y:S01]  /*4e10*/  @!P1 IADD3 R6, P0, PT, R16, 0x580, RZ ;  /* 0x0000058010069810 */ /* 0x000fe20007f1e0ff */
[----:B------:R-:W-:Y:S01]  /*4e20*/  UPLOP3.LUT UP3, UPT, UPT, UPT, UPT, 0x80, 0x8 ;  /* 0x000000000008789c */ /* 0x000fe20003f6f070 */
[----:B------:R-:W-:Y:S01]  /*4e30*/  R2UR UR28, R88 ;  /* 0x00000000581c72ca */ /* 0x000fe200000e0000 */
[----:B------:R-:W-:Y:S01]  /*4e40*/  VOTEU.ALL UP0, P1 ;  /* 0x0000000000ff7886 */ /* 0x000fe20000800000 */
[----:B------:R-:W-:Y:S01]  /*4e50*/  @!P1 R2UR UR5, R6 ;  /* 0x00000000060592ca */ /* 0x000fe200000e0000 */
[----:B--2---:R-:W-:Y:S01]  /*4e60*/  @!P1 IMAD.X R0, RZ, RZ, R17, P0 ;  /* 0x000000ffff009224 */ /* 0x004fe200000e0611 */
[----:B------:R-:W-:Y:S01]  /*4e70*/  UMOV UR6, 0x0 ;  /* 0x0000000000067882 */ /* 0x000fe20000000000 */
[----:B------:R-:W-:Y:S01]  /*4e80*/  UMOV UR7, 0x10000000 ;  /* 0x1000000000077882 */ /* 0x000fe20000000000 */
[----:B------:R-:W-:Y:S01]  /*4e90*/  @!UP0 UIADD3 UR18, UPT, UPT, UR26, 0x20, URZ ;  /* 0x000000201a128890 */ /* 0x000fe2000fffe0ff */
[----:B------:R-:W-:Y:S01]  /*4ea0*/  ISETP.NE.AND P0, PT, R14, 0x2, PT ;  /* 0x000000020e00780c */ /* 0x000fe20003f05270 */
[----:B------:R-:W-:Y:S01]  /*4eb0*/  @!UP0 UIADD3 UR16, UPT, UPT, UR21, 0x1200, URZ ;  /* 0x0000120015108890 */ /* 0x000fe2000fffe0ff */
[----:B------:R-:W-:Y:S01]  /*4ec0*/  @!P1 R2UR UR4, R0 ;  /* 0x00000000000492ca */ /* 0x000fe200000e0000 */
[----:B------:R-:W-:Y:S01]  /*4ed0*/  @!UP0 UIADD3 UR17, UPT, UPT, UR21, 0x38, URZ ;  /* 0x0000003815118890 */ /* 0x000fe2000fffe0ff */
[----:B------:R-:W-:Y:S01]  /*4ee0*/  SEL R0, RZ, 0x1, P0 ;  /* 0x00000001ff007807 */ /* 0x000fe20000000000 */
[----:B------:R-:W-:Y:S01]  /*4ef0*/  @!UP0 UIADD3 UR10, UPT, UPT, UR26, 0x60, URZ ;  /* 0x000000601a0a8890 */ /* 0x000fe2000fffe0ff */
[----:B------:R-:W-:Y:S01]  /*4f00*/  LOP3.LUT R15, R15, 0x1, RZ, 0x3c, !PT ;  /* 0x000000010f0f7812 */ /* 0x000fe200078e3cff */
[----:B------:R-:W-:Y:S01]  /*4f10*/  @!UP0 UIADD3 UR8, UPT, UPT, UR21, 0x1a00, URZ ;  /* 0x00001a0015088890 */ /* 0x000fe2000fffe0ff */
[----:B------:R-:W-:Y:S01]  /*4f20*/  IMAD.U32 R8, RZ, RZ, UR5 ;  /* 0x00000005ff087e24 */ /* 0x000fe2000f8e00ff */
[----:B------:R-:W-:Y:S01]  /*4f30*/  VOTEU.ALL UP0, P1 ;  /* 0x0000000000ff7886 */ /* 0x000fe20000800000 */
[----:B------:R-:W-:Y:S01]  /*4f40*/  UMOV UR19, UR27 ;  /* 0x0000001b00137c82 */ /* 0x000fe20008000000 */
[----:B------:R-:W-:Y:S01]  /*4f50*/  UMOV UR20, UR36 ;  /* 0x0000002400147c82 */ /* 0x000fe20008000000 */
[----:B------:R-:W-:Y:S01]  /*4f60*/  UMOV UR11, UR27 ;  /* 0x0000001b000b7c82 */ /* 0x000fe20008000000 */
[----:B------:R-:W-:Y:S01]  /*4f70*/  UMOV UR12, UR36 ;  /* 0x00000024000c7c82 */ /* 0x000fe20008000000 */
[----:B------:R-:W-:Y:S01]  /*4f80*/  UMOV UR9, UR17 ;  /* 0x0000001100097c82 */ /* 0x000fe20008000000 */
[----:B------:R-:W-:Y:S01]  /*4f90*/  IMAD.U32 R9, RZ, RZ, UR4 ;  /* 0x00000004ff097e24 */ /* 0x000fe2000f8e00ff */
[----:B------:R-:W-:Y:S01]  /*4fa0*/  @!P1 R2UR UR4, R8 ;  /* 0x00000000080492ca */ /* 0x000fe200000e0000 */
[----:B------:R-:W-:Y:S01]  /*4fb0*/  UMOV UR36, UR29 ;  /* 0x0000001d00247c82 */ /* 0x000fe20008000000 */
[----:B------:R-:W-:Y:S02]  /*4fc0*/  LOP3.LUT R13, R13, R0, RZ, 0x3c, !PT ;  /* 0x000000000d0d7212 */ /* 0x000fe400078e3cff */
[----:B------:R-:W-:Y:S02]  /*4fd0*/  @!P1 R2UR UR5, R9 ;  /* 0x00000000090592ca */ /* 0x000fe400000e0000 */
[----:B------:R-:W-:Y:S11]  /*4fe0*/  SEL R14, R14, RZ, P0 ;  /* 0x000000ff0e0e7207 */ /* 0x000ff60000000000 */
[----:B------:R2:W-:Y:S01]  /*4ff0*/  @!UP0 UTMALDG.3D [UR16], [UR4], desc[UR6] ;  /* 0x00000610040085b4 */ /* 0x0005e20008011000 */
[----:B------:R-:W-:Y:S05]  /*5000*/  VOTEU.ALL UP0, P1 ;  /* 0x0000000000ff7886 */ /* 0x000fea0000800000 */
[----:B------:R3:W-:Y:S01]  /*5010*/  @!UP0 UTMALDG.3D [UR8], [UR4], desc[UR6] ;  /* 0x00000608040085b4 */ /* 0x0007e20008011000 */
[----:B------:R3:W-:Y:S01]  /*5020*/  @!P1 SYNCS.ARRIVE.TRANS64.RED.A0TR RZ, [UR21+0x38], R7 ;  /* 0x00003807ffff99a7 */ /* 0x0007e20008300415 */
[----:B------:R-:W-:Y:S01]  /*5030*/  SYNCS.ARRIVE.TRANS64.RED.A1T0 RZ, [UR37], RZ ;  /* 0x000000ffffff79a7 */ /* 0x000fe20008100425 */
[----:B--2---:R-:W-:Y:S01]  /*5040*/  UIADD3 UR20, UPT, UPT, UR14, UR28, URZ ;  /* 0x0000001c0e147290 */ /* 0x004fe2000fffe0ff */
[----:B------:R-:W-:Y:S11]  /*5050*/  BRA.U UP1, `(.L_x_93) ;  /* 0xfffffff101f07547 */ /* 0x000ff6000b83ffff */
[----:B------:R-:W-:-:S04]  /*5060*/  SHF.L.U32 R3, R15, 0x1f, RZ ;  /* 0x0000001f0f037819 */ /* 0x000fc800000006ff */
[----:B------:R-:W2:Y:S02]  /*5070*/  SYNCS.PHASECHK.TRANS64.TRYWAIT P0, [UR21+0x40], R3 ;  /* 0x00004003ff0075a7 */ /* 0x000ea40008001115 */
[----:B--2---:R-:W-:Y:S05]  /*5080*/  @!P0 BRA `(.L_x_94) ;  /* 0x0000003400788947 */ /* 0x004fea0003800000 */
.L_x_157:
[----:B--2---:R-:W-:-:S07]  /*5090*/  MOV R0, UR21 ;  /* 0x0000001500007c02 */ /* 0x004fce0008000f00 */
.L_x_95:
[----:B--2---:R-:W-:-:S04]  /*50a0*/  SHF.L.U32 R3, R15, 0x1f, RZ ;  /* 0x0000001f0f037819 */ /* 0x004fc800000006ff */
[----:B------:R2:W4:Y:S03]  /*50b0*/  SYNCS.PHASECHK.TRANS64.TRYWAIT P0, [R0+URZ+0x48], R3 ;  /* 0x00004803000075a7 */ /* 0x00052600080011ff */
[----:B----4-:R-:W-:Y:S05]  /*50c0*/  @!P0 NANOSLEEP.SYNCS 0x989680 ;  /* 0x009896800000895d */ /* 0x010fea0003900000 */
[----:B------:R-:W4:Y:S02]  /*50d0*/  @!P0 SYNCS.PHASECHK.TRANS64 P0, [R0+URZ+0x48], R3 ;  /* 0x00004803000085a7 */ /* 0x000f2400080010ff */
[----:B-1-34-:R-:W-:Y:S05]  /*50e0*/  @P0 EXIT ;  /* 0x000000000000094d */ /* 0x01afea0003800000 */
[----:B------:R-:W-:Y:S05]  /*50f0*/  BRA `(.L_x_95) ;  /* 0xfffffffc00e87947 */ /* 0x000fea000383ffff */
.L_x_84:
[----:B------:R-:W-:-:S06]  /*5100*/  UISETP.GE.AND UP0, UPT, UR25, 0x4, UPT ;  /* 0x000000041900788c */ /* 0x000fcc000bf06270 */
[----:B------:R-:W-:-:S13]  /*5110*/  PLOP3.LUT P0, PT, PT, PT, UP0, 0x80, 0x8 ;  /* 0x000000000008781c */ /* 0x000fda0003f0f008 */
[----:B------:R-:W-:Y:S05]  /*5120*/  @!P0 EXIT ;  /* 0x000000000000894d */ /* 0x000fea0003800000 */
[----:B------:R-:W-:Y:S01]  /*5130*/  BAR.SYNC.DEFER_BLOCKING 0x6, 0xa0 ;  /* 0x0182800000007b1d */ /* 0x000fe20000010000 */
[----:B------:R-:W-:Y:S01]  /*5140*/  IMAD.SHL.U32 R4, R87, 0x200000, RZ ;  /* 0x0020000057047824 */ /* 0x000fe200078e00ff */
[----:B------:R-:W-:Y:S01]  /*5150*/  CS2R R94, SRZ ;  /* 0x00000000005e7805 */ /* 0x000fe2000001ff00 */
[C---:B------:R-:W-:Y:S01]  /*5160*/  IMAD.SHL.U32 R85, R97.reuse, 0x20, RZ ;  /* 0x0000002061557824 */ /* 0x040fe200078e00ff */
[----:B------:R-:W-:Y:S01]  /*5170*/  CS2R R92, SRZ ;  /* 0x00000000005c7805 */ /* 0x000fe2000001ff00 */
[C---:B------:R-:W-:Y:S01]  /*5180*/  IMAD.U32 R37, R97.reuse, 0x10000, RZ ;  /* 0x0001000061257824 */ /* 0x040fe200078e00ff */
[----:B------:R-:W-:Y:S02]  /*5190*/  UMOV UR44, 0x400 ;  /* 0x00000400002c7882 */ /* 0x000fe40000000000 */
[----:B------:R-:W1:Y:S01]  /*51a0*/  LDC.64 R82, c[0x0][0x8b0] ;  /* 0x00022c00ff527b82 */ /* 0x000e620000000a00 */
[----:B------:R-:W-:Y:S01]  /*51b0*/  ULEA UR44, UR46, UR44, 0x18 ;  /* 0x0000002c2e2c7291 */ /* 0x000fe2000f8ec0ff */
[----:B------:R-:W-:Y:S01]  /*51c0*/  IMAD.SHL.U32 R5, R97, 0x4, RZ ;  /* 0x0000000461057824 */ /* 0x000fe200078e00ff */
[----:B------:R-:W-:Y:S01]  /*51d0*/  LOP3.LUT R4, R4, 0x200000, RZ, 0xc0, !PT ;  /* 0x0020000004047812 */ /* 0x000fe200078ec0ff */
[----:B------:R-:W-:Y:S01]  /*51e0*/  IMAD.SHL.U32 R7, R87, 0x400, RZ ;  /* 0x0000040057077824 */ /* 0x000fe200078e00ff */
[C---:B------:R-:W-:Y:S01]  /*51f0*/  LOP3.LUT R6, R85.reuse, 0x80, RZ, 0xc0, !PT ;  /* 0x0000008055067812 */ /* 0x040fe200078ec0ff */
[----:B------:R-:W-:Y:S01]  /*5200*/  UIADD3 UR4, UPT, UPT, UR44, 0x2200, URZ ;  /* 0x000022002c047890 */ /* 0x000fe2000fffe0ff */
[C---:B------:R-:W-:Y:S01]  /*5210*/  LOP3.LUT R84, R85.reuse, 0xb60, RZ, 0xc0, !PT ;  /* 0x00000b6055547812 */ /* 0x040fe200078ec0ff */
[----:B------:R-:W2:Y:S01]  /*5220*/  LDC.64 R80, c[0x0][0x8a8] ;  /* 0x00022a00ff507b82 */ /* 0x000ea20000000a00 */
[----:B------:R-:W-:Y:S01]  /*5230*/  LOP3.LUT R37, R4, 0x400000, R37, 0xf8, !PT ;  /* 0x0040000004257812 */ /* 0x000fe200078ef825 */
[----:B------:R-:W-:Y:S01]  /*5240*/  IMAD.MOV.U32 R36, RZ, RZ, RZ ;  /* 0x000000ffff247224 */ /* 0x000fe200078e00ff */
[----:B------:R-:W-:Y:S01]  /*5250*/  LOP3.LUT R5, R6, 0x10, R5, 0xf8, !PT ;  /* 0x0000001006057812 */ /* 0x000fe200078ef805 */
[----:B------:R-:W-:Y:S01]  /*5260*/  IMAD.MOV.U32 R91, RZ, RZ, RZ ;  /* 0x000000ffff5b7224 */ /* 0x000fe200078e00ff */
[----:B------:R-:W-:Y:S01]  /*5270*/  LOP3.LUT R84, R84, 0x400, R7, 0xf8, !PT ;  /* 0x0000040054547812 */ /* 0x000fe200078ef807 */
[----:B------:R-:W-:Y:S01]  /*5280*/  IMAD.U32 R96, RZ, RZ, UR4 ;  /* 0x00000004ff607e24 */ /* 0x000fe2000f8e00ff */
[----:B------:R-:W-:Y:S01]  /*5290*/  LOP3.LUT P0, RZ, R85, 0x80, RZ, 0xc0, !PT ;  /* 0x0000008055ff7812 */ /* 0x000fe2000780c0ff */
[----:B------:R-:W3:Y:S01]  /*52a0*/  LDCU UR58, c[0x0][0x370] ;  /* 0x00006e00ff3a77ac */ /* 0x000ee20008000800 */
[----:B------:R-:W4:Y:S01]  /*52b0*/  LDS R0, [UR44+0x110] ;  /* 0x0001102cff007984 */ /* 0x000f220008000800 */
[----:B------:R-:W-:-:S02]  /*52c0*/  LOP3.LUT R84, R84, R5, RZ, 0xfc, !PT ;  /* 0x0000000554547212 */ /* 0x000fc400078efcff */
[----:B------:R-:W-:Y:S01]  /*52d0*/  P2R R4, PR, RZ, 0x1 ;  /* 0x00000001ff047803 */ /* 0x000fe20000000000 */
[----:B------:R-:W1:Y:S01]  /*52e0*/  LDCU UR43, c[0x0][0xb0c] ;  /* 0x00016180ff2b77ac */ /* 0x000e620008000800 */
[----:B------:R-:W-:Y:S01]  /*52f0*/  LOP3.LUT R97, R97, 0x60, RZ, 0xc0, !PT ;  /* 0x0000006061617812 */ /* 0x000fe200078ec0ff */
[----:B------:R-:W1:Y:S01]  /*5300*/  LDCU UR39, c[0x0][0xb30] ;  /* 0x00016600ff2777ac */ /* 0x000e620008000800 */
[----:B------:R-:W1:Y:S01]  /*5310*/  LDCU.64 UR56, c[0x0][0x888] ;  /* 0x00011100ff3877ac */ /* 0x000e620008000a00 */
[----:B------:R-:W1:Y:S01]  /*5320*/  LDCU.64 UR40, c[0x0][0xb28] ;  /* 0x00016500ff2877ac */ /* 0x000e620008000a00 */
[----:B------:R-:W1:Y:S01]  /*5330*/  LDCU.64 UR60, c[0x0][0x890] ;  /* 0x00011200ff3c77ac */ /* 0x000e620008000a00 */
[----:B------:R-:W1:Y:S01]  /*5340*/  LDCU.128 UR52, c[0x0][0xb10] ;  /* 0x00016200ff3477ac */ /* 0x000e620008000c00 */
[----:B------:R-:W1:Y:S01]  /*5350*/  LDCU UR47, c[0x0][0x374] ;  /* 0x00006e80ff2f77ac */ /* 0x000e620008000800 */
[----:B------:R-:W-:Y:S01]  /*5360*/  UIADD3 UR62, UPT, UPT, UR44, 0x200, URZ ;  /* 0x000002002c3e7890 */ /* 0x000fe2000fffe0ff */
[----:B-1234-:R-:W-:-:S11]  /*5370*/  IMAD.IADD R37, R0, 0x1, R37 ;  /* 0x0000000100257824 */ /* 0x01efd600078e0225 */
.L_x_121:
[C---:B------:R-:W-:Y:S02]  /*5380*/  LEA R3, R91.reuse, UR44, 0x3 ;  /* 0x0000002c5b037c11 */ /* 0x040fe4000f8e18ff */
[----:B------:R-:W-:Y:S02]  /*5390*/  SHF.L.U32 R0, R94, 0x1f, RZ ;  /* 0x0000001f5e007819 */ /* 0x000fe400000006ff */
[----:B------:R-:W-:Y:S02]  /*53a0*/  LEA R5, R91, UR44, 0x4 ;  /* 0x0000002c5b057c11 */ /* 0x000fe4000f8e20ff */
[----:B-1----:R-:W1:Y:S02]  /*53b0*/  SYNCS.PHASECHK.TRANS64.TRYWAIT P0, [R3+URZ+0x60], R0 ;  /* 0x00006000030075a7 */ /* 0x002e6400080011ff */
[----:B-1----:R-:W-:Y:S05]  /*53c0*/  @!P0 BRA `(.L_x_96) ;  /* 0x0000003000c08947 */ /* 0x002fea0003800000 */
.L_x_158:
        /* <DEDUP_REMOVED lines=11> */
[----:B------:R-:W-:Y:S01]  /*5480*/  PLOP3.LUT P0, PT, PT, PT, UP1, 0x80, 0x8 ;  /* 0x000000000008781c */ /* 0x000fe20003f0f018 */
[----:B------:R-:W-:Y:S11]  /*5490*/  UP2UR UR45, UPR, URZ, 0x2 ;  /* 0x00000002ff2d7883 */ /* 0x000ff60008000000 */
[----:B------:R-:W-:Y:S01]  /*54a0*/  @!UPT UIADD3 URZ, UPT, UPT, URZ, URZ, URZ ;  /* 0x000000fffffff290 */ /* 0x000fe2000fffe0ff */
[----:B-1----:R-:W-:Y:S02]  /*54b0*/  @P0 SHF.R.U32.HI R0, RZ, 0x10, R5 ;  /* 0x00000010ff000819 */ /* 0x002fe40000011605 */
        /* <DEDUP_REMOVED lines=12> */
[----:B------:R-:W2:Y:S01]  /*5580*/  LDCU UR12, c[0x0][0xb20] ;  /* 0x00016400ff0c77ac */ /* 0x000ea20008000800 */
[----:B------:R-:W-:Y:S02]  /*5590*/  UIMAD.WIDE.U32 UR4, UR47, UR55, URZ ;  /* 0x000000372f0472a5 */ /* 0x000fe4000f8e00ff */
[----:B------:R-:W-:Y:S02]  /*55a0*/  UIMAD.WIDE.U32 UR6, UR58, UR52, URZ ;  /* 0x000000343a0672a5 */ /* 0x000fe4000f8e00ff */
[----:B------:R-:W-:Y:S02]  /*55b0*/  UISETP.NE.AND UP0, UPT, UR54, 0x1, UPT ;  /* 0x000000013600788c */ /* 0x000fe4000bf05270 */
[----:B------:R-:W-:Y:S02]  /*55c0*/  UIMAD.WIDE.U32 UR8, UR37, UR55, URZ ;  /* 0x00000037250872a5 */ /* 0x000fe4000f8e00ff */
[----:B------:R-:W-:Y:S02]  /*55d0*/  UIMAD.WIDE.U32 UR10, UR38, UR52, URZ ;  /* 0x00000034260a72a5 */ /* 0x000fe4000f8e00ff */
[----:B------:R-:W-:Y:S02]  /*55e0*/  UISETP.NE.AND UP1, UPT, UR43, 0x1, UPT ;  /* 0x000000012b00788c */ /* 0x000fe4000bf25270 */
[----:B------:R-:W-:Y:S01]  /*55f0*/  UISETP.NE.AND UP2, UPT, UR42, 0x1, UPT ;  /* 0x000000012a00788c */ /* 0x000fe2000bf45270 */
[----:B------:R-:W-:Y:S02]  /*5600*/  UMOV UR4, UR5 ;  /* 0x0000000500047c82 */ /* 0x000fe40008000000 */
[----:B--2---:R-:W-:Y:S03]  /*5610*/  USHF.R.U32.HI UR5, URZ, UR12, UR4 ;  /* 0x0000000cff057299 */ /* 0x004fe60008011604 */
[----:B------:R-:W-:Y:S02]  /*5620*/  UMOV UR4, UR7 ;  /* 0x0000000700047c82 */ /* 0x000fe40008000000 */
[----:B------:R-:W-:Y:S02]  /*5630*/  USHF.R.U32.HI UR7, URZ, UR53, UR4 ;  /* 0x00000035ff077299 */ /* 0x000fe40008011604 */
[----:B------:R-:W-:Y:S02]  /*5640*/  USEL UR4, UR47, UR5, !UP0 ;  /* 0x000000052f047287 */ /* 0x000fe4000c000000 */
[----:B------:R-:W-:Y:S01]  /*5650*/  USEL UR7, UR58, UR7, !UP1 ;  /* 0x000000073a077287 */ /* 0x000fe2000c800000 */
[----:B------:R-:W-:Y:S01]  /*5660*/  UMOV UR5, UR9 ;  /* 0x0000000900057c82 */ /* 0x000fe20008000000 */
[----:B------:R-:W-:Y:S02]  /*5670*/  UIMAD.WIDE.U32 UR8, UR4, UR40, URZ ;  /* 0x00000028040872a5 */ /* 0x000fe4000f8e00ff */
[----:B------:R-:W-:Y:S03]  /*5680*/  USHF.R.U32.HI UR6, URZ, UR12, UR5 ;  /* 0x0000000cff067299 */ /* 0x000fe60008011605 */
[----:B------:R-:W-:Y:S01]  /*5690*/  UMOV UR5, UR11 ;  /* 0x0000000b00057c82 */ /* 0x000fe20008000000 */
[----:B------:R-:W-:Y:S02]  /*56a0*/  UIMAD.WIDE.U32 UR10, UR7, UR40, URZ ;  /* 0x00000028070a72a5 */ /* 0x000fe4000f8e00ff */
[----:B------:R-:W-:Y:S02]  /*56b0*/  USHF.R.U32.HI UR12, URZ, UR53, UR5 ;  /* 0x00000035ff0c7299 */ /* 0x000fe40008011605 */
[----:B------:R-:W-:Y:S01]  /*56c0*/  USEL UR6, UR37, UR6, !UP0 ;  /* 0x0000000625067287 */ /* 0x000fe2000c000000 */
[----:B------:R-:W-:Y:S02]  /*56d0*/  UMOV UR5, UR9 ;  /* 0x0000000900057c82 */ /* 0x000fe40008000000 */
[----:B------:R-:W-:Y:S01]  /*56e0*/  UMOV UR10, UR11 ;  /* 0x0000000b000a7c82 */ /* 0x000fe20008000000 */
[----:B------:R-:W-:Y:S02]  /*56f0*/  @UP2 USHF.R.U32.HI UR4, URZ, UR41, UR5 ;  /* 0x00000029ff042299 */ /* 0x000fe40008011605 */
[----:B------:R-:W-:Y:S02]  /*5700*/  @UP2 USHF.R.U32.HI UR7, URZ, UR41, UR10 ;  /* 0x00000029ff072299 */ /* 0x000fe4000801160a */
[----:B------:R-:W-:Y:S02]  /*5710*/  UIMAD UR4, UR42, UR4, URZ ;  /* 0x000000042a0472a4 */ /* 0x000fe4000f8e02ff */
[----:B------:R-:W-:Y:S02]  /*5720*/  UIMAD.WIDE.U32 UR10, UR6, UR40, URZ ;  /* 0x00000028060a72a5 */ /* 0x000fe4000f8e00ff */
[----:B------:R-:W-:Y:S02]  /*5730*/  USEL UR5, UR38, UR12, !UP1 ;  /* 0x0000000c26057287 */ /* 0x000fe4000c800000 */
[----:B------:R-:W-:Y:S02]  /*5740*/  UIMAD UR8, UR42, UR7, URZ ;  /* 0x000000072a0872a4 */ /* 0x000fe4000f8e02ff */
[----:B------:R-:W-:Y:S03]  /*5750*/  UISETP.GE.AND UP0, UPT, UR6, UR4, UPT ;  /* 0x000000040600728c */ /* 0x000fe6000bf06270 */
[----:B------:R-:W-:Y:S01]  /*5760*/  UMOV UR4, UR11 ;  /* 0x0000000b00047c82 */ /* 0x000fe20008000000 */
[----:B------:R-:W-:Y:S02]  /*5770*/  UISETP.GE.OR UP0, UPT, UR5, UR8, UP0 ;  /* 0x000000080500728c */ /* 0x000fe40008706670 */
[----:B------:R-:W-:Y:S02]  /*5780*/  USHF.R.U32.HI UR4, URZ, UR41, UR4 ;  /* 0x00000029ff047299 */ /* 0x000fe40008011604 */
[----:B------:R-:W-:Y:S02]  /*5790*/  UIMAD.WIDE.U32 UR8, UR5, UR40, URZ ;  /* 0x00000028050872a5 */ /* 0x000fe4000f8e00ff */
[----:B------:R-:W-:Y:S02]  /*57a0*/  USEL UR11, UR6, UR4, !UP2 ;  /* 0x00000004060b7287 */ /* 0x000fe4000d000000 */
[----:B------:R-:W-:Y:S02]  /*57b0*/  UIADD3 UR8, UPT, UPT, -UR5, URZ, URZ ;  /* 0x000000ff05087290 */ /* 0x000fe4000fffe1ff */
[----:B------:R-:W-:Y:S01]  /*57c0*/  UIADD3 UR10, UPT, UPT, -UR11, URZ, URZ ;  /* 0x000000ff0b0a7290 */ /* 0x000fe2000fffe1ff */
[----:B------:R-:W-:Y:S01]  /*57d0*/  @!UP0 UMOV UR4, UR9 ;  /* 0x0000000900048c82 */ /* 0x000fe20008000000 */
[----:B------:R-:W-:Y:S02]  /*57e0*/  UIADD3 UR9, UPT, UPT, -UR6, URZ, URZ ;  /* 0x000000ff06097290 */ /* 0x000fe4000fffe1ff */
[----:B------:R-:W-:Y:S02]  /*57f0*/  @!UP0 USHF.R.U32.HI UR4, URZ, UR41, UR4 ;  /* 0x00000029ff048299 */ /* 0x000fe40008011604 */
[----:B------:R-:W-:Y:S02]  /*5800*/  UIMAD UR10, UR42, UR10, UR6 ;  /* 0x0000000a2a0a72a4 */ /* 0x000fe4000f8e0206 */
[----:B------:R-:W-:Y:S04]  /*5810*/  @!UP0 USEL UR4, UR5, UR4, !UP2 ;  /* 0x0000000405048287 */ /* 0x000fe8000d000000 */
[----:B------:R-:W-:Y:S02]  /*5820*/  @!UP0 UIMAD UR10, UR7, UR10, UR4 ;  /* 0x0000000a070a82a4 */ /* 0x000fe4000f8e0204 */
[----:B------:R-:W-:Y:S02]  /*5830*/  @!UP0 UIADD3 UR11, UPT, UPT, UR11, -UR4, URZ ;  /* 0x800000040b0b8290 */ /* 0x000fe4000fffe0ff */
[----:B------:R-:W-:Y:S02]  /*5840*/  UIMAD UR7, UR43, UR8, UR38 ;  /* 0x000000082b0772a4 */ /* 0x000fe4000f8e0226 */
[----:B------:R-:W-:Y:S02]  /*5850*/  @!UP0 UIMAD UR6, UR11, UR42, UR5 ;  /* 0x0000002a0b0682a4 */ /* 0x000fe4000f8e0205 */
[----:B------:R-:W-:Y:S01]  /*5860*/  UIMAD UR4, UR54, UR9, UR37 ;  /* 0x00000009360472a4 */ /* 0x000fe2000f8e0225 */
[----:B------:R-:W-:Y:S02]  /*5870*/  @!UP0 UMOV UR5, UR10 ;  /* 0x0000000a00058c82 */ /* 0x000fe40008000000 */
[----:B------:R-:W-:Y:S02]  /*5880*/  UIMAD UR38, UR5, UR43, UR7 ;  /* 0x0000002b052672a4 */ /* 0x000fe4000f8e0207 */
[----:B------:R-:W-:Y:S11]  /*5890*/  UIMAD UR37, UR6, UR54, UR4 ;  /* 0x00000036062572a4 */ /* 0x000ff6000f8e0204 */
[----:B------:R-:W-:Y:S01]  /*58a0*/  @!UPT UIADD3 URZ, UPT, UPT, URZ, URZ, URZ ;  /* 0x000000fffffff290 */ /* 0x000fe2000fffe0ff */
.L_x_97:
[----:B------:R-:W-:Y:S01]  /*58b0*/  UISETP.NE.AND UP0, UPT, UR39, 0x1, UPT ;  /* 0x000000012700788c */ /* 0x000fe2000bf05270 */
[----:B------:R-:W-:Y:S01]  /*58c0*/  IADD3 R91, PT, PT, R91, 0x1, RZ ;  /* 0x000000015b5b7810 */ /* 0x000fe20007ffe0ff */
[----:B------:R-:W-:Y:S02]  /*58d0*/  USHF.L.U32 UR50, UR20, 0x6, URZ ;  /* 0x0000000614327899 */ /* 0x000fe400080006ff */
[----:B------:R-:W-:Y:S07]  /*58e0*/  USHF.L.U32 UR49, UR24, 0x7, URZ ;  /* 0x0000000718317899 */ /* 0x000fee00080006ff */
[----:B------:R-:W2:Y:S01]  /*58f0*/  @!UP0 LDCU.128 UR12, c[0x0][0xb10] ;  /* 0x00016200ff0c87ac */ /* 0x000ea20008000c00 */
[----:B------:R-:W3:Y:S01]  /*5900*/  @!UP0 LDCU UR5, c[0x0][0xb0c] ;  /* 0x00016180ff0587ac */ /* 0x000ee20008000800 */
[----:B------:R-:W4:Y:S01]  /*5910*/  @!UP0 LDCU UR10, c[0x0][0xb20] ;  /* 0x00016400ff0a87ac */ /* 0x000f220008000800 */
[----:B--2---:R-:W-:Y:S02]  /*5920*/  UIMAD.WIDE.U32 UR8, UR38, UR12, URZ ;  /* 0x0000000c260872a5 */ /* 0x004fe4000f8e00ff */
[----:B------:R-:W-:Y:S02]  /*5930*/  UIMAD.WIDE.U32 UR6, UR37, UR15, URZ ;  /* 0x0000000f250672a5 */ /* 0x000fe4000f8e00ff */
[----:B------:R-:W-:Y:S03]  /*5940*/  @!UP0 UISETP.NE.AND UP1, UPT, UR14, 0x1, UPT ;  /* 0x000000010e00888c */ /* 0x000fe6000bf25270 */
[----:B------:R-:W-:Y:S01]  /*5950*/  @!UP0 UMOV UR4, UR9 ;  /* 0x0000000900048c82 */ /* 0x000fe20008000000 */
[----:B---3--:R-:W-:Y:S02]  /*5960*/  @!UP0 UISETP.NE.AND UP2, UPT, UR5, 0x1, UPT ;  /* 0x000000010500888c */ /* 0x008fe4000bf45270 */
[----:B------:R-:W-:Y:S01]  /*5970*/  @!UP0 USHF.R.U32.HI UR4, URZ, UR13, UR4 ;  /* 0x0000000dff048299 */ /* 0x000fe20008011604 */
[----:B------:R-:W-:Y:S02]  /*5980*/  @!UP0 UMOV UR6, UR7 ;  /* 0x0000000700068c82 */ /* 0x000fe40008000000 */
[----:B----4-:R-:W-:Y:S02]  /*5990*/  @!UP0 USHF.R.U32.HI UR6, URZ, UR10, UR6 ;  /* 0x0000000aff068299 */ /* 0x010fe40008011606 */
[----:B------:R-:W-:Y:S02]  /*59a0*/  @!UP0 USEL UR7, UR38, UR4, !UP2 ;  /* 0x0000000426078287 */ /* 0x000fe4000d000000 */
[----:B------:R-:W-:Y:S04]  /*59b0*/  @!UP0 USEL UR6, UR37, UR6, !UP1 ;  /* 0x0000000625068287 */ /* 0x000fe8000c800000 */
[----:B------:R-:W-:Y:S02]  /*59c0*/  @!UP0 UIADD3 UR4, UPT, UPT, -UR7, UR6, URZ ;  /* 0x0000000607048290 */ /* 0x000fe4000fffe1ff */
[----:B------:R-:W-:Y:S02]  /*59d0*/  @!UP0 UIADD3 UR6, UPT, UPT, UR7, -UR6, URZ ;  /* 0x8000000607068290 */ /* 0x000fe4000fffe0ff */
[----:B------:R-:W-:Y:S02]  /*59e0*/  @!UP0 UIMAD UR38, UR4, UR5, UR38 ;  /* 0x00000005042682a4 */ /* 0x000fe4000f8e0226 */
[----:B------:R-:W-:Y:S02]  /*59f0*/  @!UP0 UIMAD UR37, UR6, UR14, UR37 ;  /* 0x0000000e062582a4 */ /* 0x000fe4000f8e0225 */
[----:B------:R-:W-:Y:S09]  /*5a00*/  ULOP3.LUT UP0, URZ, UR62, 0x90, URZ, 0xc0, !UPT ;  /* 0x000000903eff7892 */ /* 0x000ff2000f80c0ff */
[----:B------:R-:W-:Y:S05]  /*5a10*/  BRA.U !UP0, `(.L_x_98) ;  /* 0x0000000108407547 */ /* 0x000fea000b800000 */
[----:B------:R-:W2:Y:S01]  /*5a20*/  LDCU.64 UR8, c[0x4][0x80] ;  /* 0x01001000ff0877ac */ /* 0x000ea20008000a00 */
[----:B------:R-:W-:Y:S01]  /*5a30*/  MOV R3, 0x0 ;  /* 0x0000000000037802 */ /* 0x000fe20000000f00 */
[----:B------:R-:W-:Y:S02]  /*5a40*/  HFMA2 R12, -RZ, RZ, 0, 5.9604644775390625e-08 ;  /* 0x00000001ff0c7431 */ /* 0x000fe400000001ff */
[----:B------:R-:W-:Y:S02]  /*5a50*/  IMAD.MOV.U32 R8, RZ, RZ, 0x70 ;  /* 0x00000070ff087424 */ /* 0x000fe400078e00ff */
[----:B------:R-:W-:Y:S01]  /*5a60*/  IMAD.MOV.U32 R13, RZ, RZ, RZ ;  /* 0x000000ffff0d7224 */ /* 0x000fe200078e00ff */
[----:B------:R-:W3:Y:S01]  /*5a70*/  LDCU.64 UR6, c[0x4][0x88] ;  /* 0x01001100ff0677ac */ /* 0x000ee20008000a00 */
[----:B------:R-:W4:Y:S01]  /*5a80*/  LDC.64 R2, c[0x4][R3] ;  /* 0x0100000003027b82 */ /* 0x000f220000000a00 */
[----:B------:R-:W1:Y:S01]  /*5a90*/  LDCU.64 UR4, c[0x4][0x8] ;  /* 0x01000100ff0477ac */ /* 0x000e620008000a00 */
[----:B--2---:R-:W-:Y:S01]  /*5aa0*/  MOV R5, UR9 ;  /* 0x0000000900057c02 */ /* 0x004fe20008000f00 */
[----:B------:R-:W-:Y:S01]  /*5ab0*/  IMAD.U32 R4, RZ, RZ, UR8 ;  /* 0x00000008ff047e24 */ /* 0x000fe2000f8e00ff */
[----:B---3--:R-:W-:Y:S01]  /*5ac0*/  MOV R7, UR7 ;  /* 0x0000000700077c02 */ /* 0x008fe20008000f00 */
[----:B------:R-:W-:Y:S01]  /*5ad0*/  IMAD.U32 R6, RZ, RZ, UR6 ;  /* 0x00000006ff067e24 */ /* 0x000fe2000f8e00ff */
[----:B-1----:R-:W-:Y:S01]  /*5ae0*/  MOV R11, UR5 ;  /* 0x00000005000b7c02 */ /* 0x002fe20008000f00 */
[----:B------:R-:W-:Y:S02]  /*5af0*/  IMAD.U32 R10, RZ, RZ, UR4 ;  /* 0x00000004ff0a7e24 */ /* 0x000fe4000f8e00ff */
[----:B------:R-:W-:Y:S07]  /*5b00*/  LEPC R20, `(.L_x_98) ;  /* 0x000000001014794e */ /* 0x000fee0000000000 */
[----:B----45:R-:W-:Y:S05]  /*5b10*/  CALL.ABS.NOINC R2 ;  /* 0x0000000002007343 */ /* 0x030fea0003c00000 */
.L_x_98:
[----:B------:R-:W-:Y:S01]  /*5b20*/  LOP3.LUT P0, RZ, R96, 0x90, RZ, 0xc0, !PT ;  /* 0x0000009060ff7812 */ /* 0x000fe2000780c0ff */
[----:B------:R-:W-:Y:S11]  /*5b30*/  BSSY.RECONVERGENT B6, `(.L_x_99) ;  /* 0x0000013000067945 */ /* 0x000ff60003800200 */
[----:B------:R-:W-:Y:S01]  /*5b40*/  @!UPT UIADD3 URZ, UPT, UPT, URZ, URZ, URZ ;  /* 0x000000fffffff290 */ /* 0x000fe2000fffe0ff */
[----:B------:R-:W-:Y:S05]  /*5b50*/  @!P0 BRA `(.L_x_100) ;  /* 0x0000000000408947 */ /* 0x000fea0003800000 */
        /* <DEDUP_REMOVED lines=16> */
.L_x_100:
[----:B------:R-:W-:Y:S05]  /*5c60*/  BSYNC.RECONVERGENT B6 ;  /* 0x0000000000067941 */ /* 0x000fea0003800200 */
.L_x_99:
[----:B------:R-:W-:Y:S01]  /*5c70*/  R2UR UR4, R89 ;  /* 0x00000000590472ca */ /* 0x000fe200000e0000 */
[----:B------:R-:W-:Y:S01]  /*5c80*/  UISETP.NE.U32.AND UP0, UPT, UR60, URZ, UPT ;  /* 0x000000ff3c00728c */ /* 0x000fe2000bf05070 */
[----:B------:R-:W-:Y:S02]  /*5c90*/  ISETP.NE.U32.AND P4, PT, R82, RZ, PT ;  /* 0x000000ff5200720c */ /* 0x000fe40003f85070 */
[----:B------:R-:W-:Y:S01]  /*5ca0*/  ISETP.NE.U32.AND P2, PT, RZ, UR56, PT ;  /* 0x00000038ff007c0c */ /* 0x000fe2000bf45070 */
[----:B------:R-:W-:Y:S01]  /*5cb0*/  UISETP.NE.AND.EX UP1, UPT, UR61, URZ, UPT, UP0 ;  /* 0x000000ff3d00728c */ /* 0x000fe2000bf25300 */
[----:B------:R-:W-:Y:S01]  /*5cc0*/  ISETP.NE.AND.EX P4, PT, R83, RZ, PT, P4 ;  /* 0x000000ff5300720c */ /* 0x000fe20003f85340 */
[----:B------:R-:W-:Y:S01]  /*5cd0*/  UPLOP3.LUT UP0, UPT, UPT, UPT, UPT, 0x40, 0x4 ;  /* 0x000000000004789c */ /* 0x000fe20003f0e870 */
[----:B------:R-:W-:Y:S05]  /*5ce0*/  ISETP.NE.AND.EX P2, PT, RZ, UR57, PT, P2 ;  /* 0x00000039ff007c0c */ /* 0x000fea000bf45320 */
[----:B------:R-:W-:Y:S06]  /*5cf0*/  UISETP.NE.AND UP2, UPT, UR4, URZ, UPT ;  /* 0x000000ff0400728c */ /* 0x000fec000bf45270 */
[----:B------:R-:W-:Y:S05]  /*5d00*/  PLOP3.LUT P1, PT, PT, PT, UP2, 0x80, 0x8 ;  /* 0x000000000008781c */ /* 0x000fea0003f2f028 */
[----:B------:R-:W-:Y:S06]  /*5d10*/  @UP2 UPLOP3.LUT UP0, UPT, UPT, UPT, UP1, 0x80, 0x8 ;  /* 0x000000000008289c */ /* 0x000fec0003f0f010 */
[----:B------:R-:W-:Y:S01]  /*5d20*/  PLOP3.LUT P0, PT, PT, PT, UP0, 0x80, 0x8 ;  /* 0x000000000008781c */ /* 0x000fe20003f0f008 */
[----:B------:R-:W-:Y:S01]  /*5d30*/  @!UPT UIADD3 URZ, UPT, UPT, URZ, URZ, URZ ;  /* 0x000000fffffff290 */ /* 0x000fe2000fffe0ff */
[----:B------:R-:W-:Y:S11]  /*5d40*/  BRA.U !UP1, `(.L_x_101) ;  /* 0x00000001093c7547 */ /* 0x000ff6000b800000 */
[----:B------:R-:W-:Y:S01]  /*5d50*/  UISETP.NE.U32.AND UP0, UPT, UR56, URZ, UPT ;  /* 0x000000ff3800728c */ /* 0x000fe2000bf05070 */
[----:B-1----:R-:W-:Y:S01]  /*5d60*/  HFMA2 R0, -RZ, RZ, 0, 5.9604644775390625e-08 ;  /* 0x00000001ff007431 */ /* 0x002fe200000001ff */
[----:B------:R-:W1:Y:S01]  /*5d70*/  LDCU.64 UR8, c[0x0][0x358] ;  /* 0x00006b00ff0877ac */ /* 0x000e620008000a00 */
[----:B------:R-:W-:Y:S01]  /*5d80*/  IMAD.MOV.U32 R86, RZ, RZ, 0x1 ;  /* 0x00000001ff567424 */ /* 0x000fe200078e00ff */
[----:B------:R-:W-:Y:S06]  /*5d90*/  UISETP.NE.AND.EX UP0, UPT, UR57, URZ, UPT, UP0 ;  /* 0x000000ff3900728c */ /* 0x000fec000bf05300 */
[----:B------:R-:W-:Y:S05]  /*5da0*/  PLOP3.LUT P3, PT, PT, PT, UP0, 0x80, 0x8 ;  /* 0x000000000008781c */ /* 0x000fea0003f6f008 */
[----:B------:R-:W2:Y:S01]  /*5db0*/  @UP0 LDCU.64 UR4, c[0x0][0x888] ;  /* 0x00011100ff0407ac */ /* 0x000ea20008000a00 */
[----:B------:R-:W-:Y:S07]  /*5dc0*/  @UP0 UIMAD UR6, UR36, UR60, URZ ;  /* 0x0000003c240602a4 */ /* 0x000fee000f8e02ff */
[----:B------:R-:W-:Y:S01]  /*5dd0*/  @!P3 PRMT R86, R0, 0x7610, R86 ;  /* 0x000076100056b816 */ /* 0x000fe20000000056 */
[----:B--2---:R-:W-:Y:S06]  /*5de0*/  @UP0 UIMAD.WIDE UR4, UR6, 0x4, UR4 ;  /* 0x00000004060408a5 */ /* 0x004fec000f8e0204 */
[----:B------:R-:W-:Y:S01]  /*5df0*/  IMAD.U32 R2, RZ, RZ, UR4 ;  /* 0x00000004ff027e24 */ /* 0x000fe2000f8e00ff */
[----:B------:R-:W-:Y:S04]  /*5e00*/  MOV R3, UR5 ;  /* 0x0000000500037c02 */ /* 0x000fe80008000f00 */
[----:B------:R-:W2:Y:S01]  /*5e10*/  @!UP0 LDCU UR4, c[0x0][0x880] ;  /* 0x00011000ff0487ac */ /* 0x000ea20008000800 */
[----:B-1---5:R3:W5:Y:S02]  /*5e20*/  @P3 LDG.E R41, desc[UR8][R2.64] ;  /* 0x0000000802293981 */ /* 0x022764000c1e1900 */
[----:B--23--:R-:W-:Y:S02]  /*5e30*/  @!P3 IMAD.U32 R41, RZ, RZ, UR4 ;  /* 0x00000004ff29be24 */ /* 0x00cfe4000f8e00ff */
.L_x_101:
[----:B------:R-:W-:Y:S05]  /*5e40*/  @!P4 BRA `(.L_x_102) ;  /* 0x000000000024c947 */ /* 0x000fea0003800000 */
[----:B------:R-:W-:Y:S01]  /*5e50*/  ISETP.NE.U32.AND P3, PT, R80, RZ, PT ;  /* 0x000000ff5000720c */ /* 0x000fe20003f65070 */
[----:B------:R-:W2:Y:S03]  /*5e60*/  LDCU.64 UR4, c[0x0][0x358] ;  /* 0x00006b00ff0477ac */ /* 0x000ea60008000a00 */
[----:B------:R-:W-:Y:S11]  /*5e70*/  ISETP.NE.AND.EX P3, PT, R81, RZ, PT, P3 ;  /* 0x000000ff5100720c */ /* 0x000ff60003f65330 */
[----:B------:R-:W-:Y:S02]  /*5e80*/  @!UPT UIADD3 URZ, UPT, UPT, URZ, URZ, URZ ;  /* 0x000000fffffff290 */ /* 0x000fe4000fffe0ff */
[----:B------:R-:W3:Y:S01]  /*5e90*/  @P3 LDC.64 R2, c[0x0][0x8a8] ;  /* 0x00022a00ff023b82 */ /* 0x000ee20000000a00 */
[----:B-1----:R-:W-:Y:S04]  /*5ea0*/  @P3 IMAD R0, R82, UR36, RZ ;  /* 0x0000002452003c24 */ /* 0x002fe8000f8e02ff */
[----:B---3--:R-:W-:Y:S05]  /*5eb0*/  @P3 IMAD.WIDE R2, R0, 0x4, R2 ;  /* 0x0000000400023825 */ /* 0x008fea00078e0202 */
[----:B--2--5:R2:W5:Y:S02]  /*5ec0*/  @P3 LDG.E R38, desc[UR4][R2.64] ;  /* 0x0000000402263981 */ /* 0x024564000c1e1900 */
[----:B--2---:R-:W3:Y:S02]  /*5ed0*/  @!P3 LDC R38, c[0x0][0x8a0] ;  /* 0x00022800ff26bb82 */ /* 0x004ee40000000800 */
.L_x_102:
[----:B-----5:R-:W-:Y:S01]  /*5ee0*/  FSETP.NEU.AND P4, PT, R41, RZ, PT ;  /* 0x000000ff2900720b */ /* 0x020fe20003f8d000 */
[----:B------:R-:W-:Y:S01]  /*5ef0*/  BSSY B1, `(.L_x_103) ;  /* 0x0000041000017945 */ /* 0x000fe20003800000 */
[----:B------:R-:W-:Y:S01]  /*5f00*/  SEL R7, RZ, 0xffffffff, P2 ;  /* 0xffffffffff077807 */ /* 0x000fe20001000000 */
[----:B------:R-:W-:Y:S01]  /*5f10*/  IMAD.MOV.U32 R71, RZ, RZ, 0x1 ;  /* 0x00000001ff477424 */ /* 0x000fe200078e00ff */
[----:B------:R-:W-:Y:S01]  /*5f20*/  LOP3.LUT P3, RZ, R86, 0xff, RZ, 0xc0, !PT ;  /* 0x000000ff56ff7812 */ /* 0x000fe2000786c0ff */
[C---:B------:R-:W-:Y:S01]  /*5f30*/  IMAD R39, R36.reuse, 0x40, R37 ;  /* 0x0000004024277824 */ /* 0x040fe200078e0225 */
[----:B-1----:R-:W-:Y:S02]  /*5f40*/  @P1 SEL R0, RZ, 0xffffffff, P4 ;  /* 0xffffffffff001807 */ /* 0x002fe40002000000 */
[----:B------:R-:W-:Y:S02]  /*5f50*/  CS2R R78, SRZ ;  /* 0x00000000004e7805 */ /* 0x000fe4000001ff00 */
[----:B------:R-:W-:Y:S02]  /*5f60*/  LEA R3, R93, UR44, 0x3 ;  /* 0x0000002c5d037c11 */ /* 0x000fe4000f8e18ff */
[----:B------:R-:W-:Y:S02]  /*5f70*/  CS2R R76, SRZ ;  /* 0x00000000004c7805 */ /* 0x000fe4000001ff00 */
[----:B------:R-:W-:Y:S02]  /*5f80*/  @P0 SEL R0, R7, R0, !P3 ;  /* 0x0000000007000207 */ /* 0x000fe40005800000 */
[----:B------:R-:W-:Y:S02]  /*5f90*/  CS2R R74, SRZ ;  /* 0x00000000004a7805 */ /* 0x000fe4000001ff00 */
[----:B------:R-:W-:Y:S02]  /*5fa0*/  LEA R90, R36, UR44, 0x3 ;  /* 0x0000002c245a7c11 */ /* 0x000fe4000f8e18ff */
[----:B------:R-:W-:Y:S02]  /*5fb0*/  CS2R R72, SRZ ;  /* 0x0000000000487805 */ /* 0x000fe4000001ff00 */
[----:B------:R-:W-:Y:S02]  /*5fc0*/  @P1 LOP3.LUT R0, R0, 0x1, RZ, 0xc0, !PT ;  /* 0x0000000100001812 */ /* 0x000fe400078ec0ff */
[----:B------:R-:W-:Y:S02]  /*5fd0*/  SHF.L.U32 R5, R95, 0x1f, RZ ;  /* 0x0000001f5f057819 */ /* 0x000fe400000006ff */
[----:B------:R-:W-:Y:S02]  /*5fe0*/  ISETP.NE.U32.OR P6, PT, R0, 0x1, !P1 ;  /* 0x000000010000780c */ /* 0x000fe40004fc5470 */
[----:B------:R-:W-:Y:S02]  /*5ff0*/  PLOP3.LUT P2, PT, PT, PT, UP1, 0x80, 0x8 ;  /* 0x000000000008781c */ /* 0x000fe40003f4f018 */
[----:B------:R-:W-:Y:S02]  /*6000*/  SEL R0, RZ, 0xffffffff, P4 ;  /* 0xffffffffff007807 */ /* 0x000fe40002000000 */
[----:B------:R-:W-:Y:S07]  /*6010*/  P2R R98, PR, RZ, 0x40 ;  /* 0x00000040ff627803 */ /* 0x000fee0000000000 */
[----:B------:R-:W-:Y:S02]  /*6020*/  @P6 SHF.L.U32 R2, R92, 0x1f, RZ ;  /* 0x0000001f5c026819 */ /* 0x000fe400000006ff */
[----:B------:R-:W-:Y:S02]  /*6030*/  @P2 SEL R0, R7, R0, !P3 ;  /* 0x0000000007002207 */ /* 0x000fe40005800000 */
[----:B------:R-:W1:Y:S02]  /*6040*/  @P6 SYNCS.PHASECHK.TRANS64.TRYWAIT P1, [R3+URZ+0x30], R2 ;  /* 0x00003002030065a7 */ /* 0x000e6400080211ff */
[----:B------:R-:W-:Y:S04]  /*6050*/  LOP3.LUT R0, R0, 0x1, RZ, 0xc0, !PT ;  /* 0x0000000100007812 */ /* 0x000fe800078ec0ff */
[----:B------:R-:W-:Y:S04]  /*6060*/  ISETP.NE.U32.AND P5, PT, R0, 0x1, PT ;  /* 0x000000010000780c */ /* 0x000fe80003fa5070 */
[----:B------:R-:W-:Y:S01]  /*6070*/  P2R R99, PR, RZ, 0x20 ;  /* 0x00000020ff637803 */ /* 0x000fe20000000000 */
[----:B------:R2:W4:Y:S01]  /*6080*/  SYNCS.PHASECHK.TRANS64.TRYWAIT P0, [R90+URZ+0x80], R5 ;  /* 0x000080055a0075a7 */ /* 0x00052200080011ff */
[----:B-1----:R-:W-:Y:S01]  /*6090*/  @P6 SEL R71, RZ, 0x1, !P1 ;  /* 0x00000001ff476807 */ /* 0x002fe20004800000 */
[----:B--2---:R-:W-:Y:S06]  /*60a0*/  @!P6 BRA `(.L_x_104) ;  /* 0x000000000094e947 */ /* 0x004fec0003800000 */
[----:B------:R-:W-:Y:S01]  /*60b0*/  @P5 IMAD R4, R93, 0x1000, R84 ;  /* 0x000010005d045824 */ /* 0x000fe200078e0254 */
[----:B------:R-:W-:Y:S01]  /*60c0*/  LOP3.LUT P6, RZ, R85, 0x80, RZ, 0xc0, !PT ;  /* 0x0000008055ff7812 */ /* 0x000fe200078cc0ff */
[----:B------:R-:W-:Y:S01]  /*60d0*/  BSSY B0, `(.L_x_105) ;  /* 0x0000010000007945 */ /* 0x000fe20003800000 */
[----:B------:R-:W-:Y:S01]  /*60e0*/  ISETP.NE.AND P2, PT, R71, RZ, PT ;  /* 0x000000ff4700720c */ /* 0x000fe20003f45270 */
[----:B------:R-:W-:Y:S01]  /*60f0*/  @P5 VIADD R2, R4, UR44 ;  /* 0x0000002c04025c36 */ /* 0x000fe20008000000 */
[----:B------:R-:W-:Y:S02]  /*6100*/  PLOP3.LUT P1, PT, PT, PT, PT, 0x8, 0x80 ;  /* 0x000000000080781c */ /* 0x000fe40003f2e170 */
[----:B------:R-:W-:Y:S02]  /*6110*/  CS2R R74, SRZ ;  /* 0x00000000004a7805 */ /* 0x000fe4000001ff00 */
[----:B------:R-:W-:Y:S01]  /*6120*/  @P5 PLOP3.LUT P1, PT, P6, PT, PT, 0x80, 0x8 ;  /* 0x000000000008581c */ /* 0x000fe2000372f070 */
[C---:B------:R-:W-:Y:S01]  /*6130*/  @P5 VIADD R0, R2.reuse, 0x200 ;  /* 0x0000020002005836 */ /* 0x040fe20000000000 */
[----:B------:R-:W-:Y:S01]  /*6140*/  CS2R R72, SRZ ;  /* 0x0000000000487805 */ /* 0x000fe2000001ff00 */
[----:B------:R-:W-:Y:S01]  /*6150*/  @P5 VIADD R2, R2, 0x210 ;  /* 0x0000021002025836 */ /* 0x000fe20000000000 */
[----:B------:R-:W-:Y:S02]  /*6160*/  CS2R R78, SRZ ;  /* 0x00000000004e7805 */ /* 0x000fe4000001ff00 */
[----:B------:R-:W-:Y:S07]  /*6170*/  CS2R R76, SRZ ;  /* 0x00000000004c7805 */ /* 0x000fee000001ff00 */
[----:B------:R-:W-:Y:S01]  /*6180*/  @P1 VIADD R2, R0, 0xfffffff0 ;  /* 0xfffffff000021836 */ /* 0x000fe20000000000 */
[----:B------:R-:W-:Y:S06]  /*6190*/  @P2 BRA `(.L_x_106) ;  /* 0x00000000000c2947 */ /* 0x000fec0003800000 */
[----:B------:R-:W-:Y:S04]  /*61a0*/  SHF.L.U32 R0, R92, 0x1f, RZ ;  /* 0x0000001f5c007819 */ /* 0x000fe800000006ff */
[----:B------:R-:W1:Y:S02]  /*61b0*/  SYNCS.PHASECHK.TRANS64.TRYWAIT P1, [R3+URZ+0x30], R0 ;  /* 0x00003000030075a7 */ /* 0x000e6400080211ff */
[----:B-1----:R-:W-:Y:S05]  /*61c0*/  @!P1 BRA `(.L_x_107) ;  /* 0x0000002400549947 */ /* 0x002fea0003800000 */
.L_x_106:
[----:B------:R-:W-:Y:S05]  /*61d0*/  BSYNC B0 ;  /* 0x0000000000007941 */ /* 0x000fea0003800000 */
.L_x_105:
[----:B------:R-:W-:Y:S01]  /*61e0*/  ISETP.NE.AND P1, PT, R99, RZ, PT ;  /* 0x000000ff6300720c */ /* 0x000fe20003f25270 */
[----:B-1----:R-:W-:Y:S02]  /*61f0*/  VIADD R3, R3, 0x40 ;  /* 0x0000004003037836 */ /* 0x002fe40000000000 */
[----:B------:R-:W-:Y:S02]  /*6200*/  IMAD.U32 R0, RZ, RZ, UR46 ;  /* 0x0000002eff007e24 */ /* 0x000fe4000f8e00ff */
[----:B------:R-:W-:Y:S03]  /*6210*/  VIADD R93, R93, 0x1 ;  /* 0x000000015d5d7836 */ /* 0x000fe60000000000 */
[----:B------:R-:W-:Y:S05]  /*6220*/  PRMT R0, R0, 0x654, R3 ;  /* 0x0000065400007816 */ /* 0x000fea0000000003 */
[----:B------:R1:W2:Y:S04]  /*6230*/  @P1 LDS.128 R72, [R4+UR44+0x200] ;  /* 0x0002002c04481984 */ /* 0x0002a80008000c00 */
[----:B------:R1:W1:Y:S01]  /*6240*/  @P1 LDS.128 R76, [R2] ;  /* 0x00000000024c1984 */ /* 0x0002620000000c00 */
[C---:B------:R-:W-:Y:S01]  /*6250*/  ISETP.NE.AND P1, PT, R93.reuse, 0x2, PT ;  /* 0x000000025d00780c */ /* 0x040fe20003f25270 */
[----:B------:R-:W-:Y:S01]  /*6260*/  @!PT LDS RZ, [RZ] ;  /* 0x00000000fffff984 */ /* 0x000fe20000000800 */
[----:B------:R-:W-:Y:S01]  /*6270*/  @!PT LDS RZ, [RZ] ;  /* 0x00000000fffff984 */ /* 0x000fe20000000800 */
[----:B------:R-:W-:Y:S01]  /*6280*/  @!PT LDS RZ, [RZ] ;  /* 0x00000000fffff984 */ /* 0x000fe20000000800 */
[----:B------:R-:W-:Y:S01]  /*6290*/  @!PT LDS RZ, [RZ] ;  /* 0x00000000fffff984 */ /* 0x000fe20000000800 */
[----:B------:R5:W-:Y:S06]  /*62a0*/  MEMBAR.ALL.CTA ;  /* 0x0000000000007992 */ /* 0x000bec0000008000 */
[----:B-----5:R-:W5:Y:S01]  /*62b0*/  FENCE.VIEW.ASYNC.S ;  /* 0x00000000000073c6 */ /* 0x020f620000000000 */
[----:B------:R-:W-:Y:S02]  /*62c0*/  SEL R3, RZ, 0x1, P1 ;  /* 0x00000001ff037807 */ /* 0x000fe40000800000 */
[----:B------:R-:W-:Y:S02]  /*62d0*/  SEL R93, R93, RZ, P1 ;  /* 0x000000ff5d5d7207 */ /* 0x000fe40000800000 */
[----:B------:R-:W-:Y:S01]  /*62e0*/  LOP3.LUT R92, R92, R3, RZ, 0x3c, !PT ;  /* 0x000000035c5c7212 */ /* 0x000fe200078e3cff */
[----:B-----5:R1:W-:Y:S06]  /*62f0*/  SYNCS.ARRIVE.TRANS64.RED.A1T0 RZ, [R0+URZ], RZ ;  /* 0x000000ff00ff79a7 */ /* 0x0203ec00081004ff */
.L_x_104:
[----:B------:R-:W-:Y:S05]  /*6300*/  BSYNC B1 ;  /* 0x0000000000017941 */ /* 0x000fea0003800000 */
.L_x_103:
[----:B-1----:R-:W-:Y:S04]  /*6310*/  SHF.R.U32.HI R0, RZ, 0x15, R39 ;  /* 0x00000015ff007819 */ /* 0x002fe80000011627 */
[----:B------:R-:W-:Y:S01]  /*6320*/  LOP3.LUT P1, RZ, R0, 0x3, R87, 0x48, !PT ;  /* 0x0000000300ff7812 */ /* 0x000fe20007824857 */
[----:B------:R-:W-:Y:S01]  /*6330*/  @!UPT UIADD3 URZ, UPT, UPT, URZ, URZ, URZ ;  /* 0x000000fffffff290 */ /* 0x000fe2000fffe0ff */
[----:B----4-:R-:W-:Y:S11]  /*6340*/  @P0 BRA `(.L_x_108) ;  /* 0x0000000000080947 */ /* 0x010ff60003800000 */
[----:B------:R-:W1:Y:S02]  /*6350*/  SYNCS.PHASECHK.TRANS64.TRYWAIT P0, [R90+URZ+0x80], R5 ;  /* 0x000080055a0075a7 */ /* 0x000e6400080011ff */
[----:B-1----:R-:W-:Y:S05]  /*6360*/  @!P0 BRA `(.L_x_109) ;  /* 0x0000002400008947 */ /* 0x002fea0003800000 */
.L_x_108:
[----:B------:R-:W-:Y:S05]  /*6370*/  @!P1 BRA `(.L_x_110) ;  /* 0x0000000000409947 */ /* 0x000fea0003800000 */
[----:B------:R-:W1:Y:S01]  /*6380*/  LDCU.64 UR8, c[0x4][0x70] ;  /* 0x01000e00ff0877ac */ /* 0x000e620008000a00 */
[----:B------:R-:W-:Y:S01]  /*6390*/  MOV R3, 0x0 ;  /* 0x0000000000037802 */ /* 0x000fe20000000f00 */
[----:B------:R-:W-:Y:S02]  /*63a0*/  HFMA2 R12, -RZ, RZ, 0, 5.9604644775390625e-08 ;  /* 0x00000001ff0c7431 */ /* 0x000fe400000001ff */
[----:B------:R-:W-:Y:S02]  /*63b0*/  IMAD.MOV.U32 R8, RZ, RZ, 0x192 ;  /* 0x00000192ff087424 */ /* 0x000fe400078e00ff */
[----:B------:R-:W-:Y:S01]  /*63c0*/  IMAD.MOV.U32 R13, RZ, RZ, RZ ;  /* 0x000000ffff0d7224 */ /* 0x000fe200078e00ff */
[----:B------:R-:W4:Y:S01]  /*63d0*/  LDCU.64 UR6, c[0x4][0x78] ;  /* 0x01000f00ff0677ac */ /* 0x000f220008000a00 */
[----:B------:R-:W2:Y:S01]  /*63e0*/  LDC.64 R2, c[0x4][R3] ;  /* 0x0100000003027b82 */ /* 0x000ea20000000a00 */
[----:B------:R-:W5:Y:S01]  /*63f0*/  LDCU.64 UR4, c[0x4][0x10] ;  /* 0x01000200ff0477ac */ /* 0x000f620008000a00 */
[----:B-1----:R-:W-:Y:S01]  /*6400*/  MOV R5, UR9 ;  /* 0x0000000900057c02 */ /* 0x002fe20008000f00 */
[----:B------:R-:W-:Y:S01]  /*6410*/  IMAD.U32 R4, RZ, RZ, UR8 ;  /* 0x00000008ff047e24 */ /* 0x000fe2000f8e00ff */
[----:B----4-:R-:W-:Y:S01]  /*6420*/  MOV R7, UR7 ;  /* 0x0000000700077c02 */ /* 0x010fe20008000f00 */
[----:B------:R-:W-:Y:S01]  /*6430*/  IMAD.U32 R6, RZ, RZ, UR6 ;  /* 0x00000006ff067e24 */ /* 0x000fe2000f8e00ff */
[----:B-----5:R-:W-:Y:S01]  /*6440*/  MOV R11, UR5 ;  /* 0x00000005000b7c02 */ /* 0x020fe20008000f00 */
[----:B------:R-:W-:Y:S02]  /*6450*/  IMAD.U32 R10, RZ, RZ, UR4 ;  /* 0x00000004ff0a7e24 */ /* 0x000fe4000f8e00ff */
[----:B------:R-:W-:Y:S07]  /*6460*/  LEPC R20, `(.L_x_110) ;  /* 0x000000001014794e */ /* 0x000fee0000000000 */
[----:B--23--:R-:W-:Y:S05]  /*6470*/  CALL.ABS.NOINC R2 ;  /* 0x0000000002007343 */ /* 0x00cfea0003c00000 */
.L_x_110:
[-C--:B--2---:R-:W-:Y:S01]  /*6480*/  F2FP.F16.E5M2.UNPACK_B R42, R72.reuse ;  /* 0x00000048ff2a723e */ /* 0x084fe200020004ff */
[----:B------:R-:W-:Y:S05]  /*6490*/  WARPSYNC.ALL ;  /* 0x0000000000007948 */ /* 0x000fea0003800000 */
[----:B------:R-:W-:Y:S01]  /*64a0*/  R2UR UR4, R39 ;  /* 0x00000000270472ca */ /* 0x000fe200000e0000 */
[--C-:B------:R-:W-:Y:S01]  /*64b0*/  HADD2.F32 R40, -RZ, R42.reuse.H0_H0 ;  /* 0x2000002aff287230 */ /* 0x100fe20000004100 */
[----:B------:R-:W-:Y:S01]  /*64c0*/  F2FP.F16.E5M2.UNPACK_B R43, R72.H1 ;  /* 0x00000048ff2b723e */ /* 0x000fe200030004ff */
[----:B------:R-:W-:Y:S01]  /*64d0*/  HADD2.F32 R42, -RZ, R42.H1_H1 ;  /* 0x3000002aff2a7230 */ /* 0x000fe20000004100 */
[-C--:B------:R-:W-:Y:S01]  /*64e0*/  F2FP.F16.E5M2.UNPACK_B R45, R73.reuse ;  /* 0x00000049ff2d723e */ /* 0x080fe200020004ff */
[----:B------:R-:W-:Y:S01]  /*64f0*/  BSSY.RECONVERGENT B0, `(.L_x_111) ;  /* 0x000009f000007945 */ /* 0x000fe20003800200 */
[----:B------:R-:W-:Y:S01]  /*6500*/  F2FP.F16.E5M2.UNPACK_B R47, R73.H1 ;  /* 0x00000049ff2f723e */ /* 0x000fe200030004ff */
[--C-:B------:R-:W-:Y:S01]  /*6510*/  HADD2.F32 R44, -RZ, R43.reuse.H0_H0 ;  /* 0x2000002bff2c7230 */ /* 0x100fe20000004100 */
[-C--:B------:R-:W-:Y:S01]  /*6520*/  F2FP.F16.E5M2.UNPACK_B R49, R74.reuse ;  /* 0x0000004aff31723e */ /* 0x080fe200020004ff */
[----:B------:R-:W-:Y:S01]  /*6530*/  HADD2.F32 R46, -RZ, R43.H1_H1 ;  /* 0x3000002bff2e7230 */ /* 0x000fe20000004100 */
[----:B------:R-:W-:Y:S01]  /*6540*/  F2FP.F16.E5M2.UNPACK_B R51, R74.H1 ;  /* 0x0000004aff33723e */ /* 0x000fe200030004ff */
[--C-:B------:R-:W-:Y:S01]  /*6550*/  HADD2.F32 R43, -RZ, R45.reuse.H0_H0 ;  /* 0x2000002dff2b7230 */ /* 0x100fe20000004100 */
[-C--:B------:R-:W-:Y:S01]  /*6560*/  F2FP.F16.E5M2.UNPACK_B R53, R75.reuse ;  /* 0x0000004bff35723e */ /* 0x080fe200020004ff */
[----:B-1----:R-:W3:Y:S01]  /*6570*/  LDTM.x32 R4, tmem[UR4] ;  /* 0x00000004000479ee */ /* 0x002ee200082c0000 */
[----:B------:R-:W-:Y:S01]  /*6580*/  F2FP.F16.E5M2.UNPACK_B R55, R75.H1 ;  /* 0x0000004bff37723e */ /* 0x000fe200030004ff */
[----:B------:R-:W-:Y:S01]  /*6590*/  HADD2.F32 R48, -RZ, R45.H1_H1 ;  /* 0x3000002dff307230 */ /* 0x000fe20000004100 */
[-C--:B------:R-:W-:Y:S01]  /*65a0*/  F2FP.F16.E5M2.UNPACK_B R57, R76.reuse ;  /* 0x0000004cff39723e */ /* 0x080fe200020004ff */
[----:B------:R-:W-:Y:S01]  /*65b0*/  HADD2.F32 R52, -RZ, R49.H1_H1 ;  /* 0x30000031ff347230 */ /* 0x000fe20000004100 */
[----:B------:R-:W-:Y:S01]  /*65c0*/  IADD3 R109, PT, PT, R84, UR44, RZ ;  /* 0x0000002c546d7c10 */ /* 0x000fe2000fffe0ff */
[----:B------:R-:W-:Y:S01]  /*65d0*/  HADD2.F32 R56, -RZ, R53.H1_H1 ;  /* 0x30000035ff387230 */ /* 0x000fe20000004100 */
[----:B------:R-:W-:Y:S01]  /*65e0*/  ISETP.NE.AND P6, PT, R98, RZ, PT ;  /* 0x000000ff6200720c */ /* 0x000fe20003fc5270 */
[----:B------:R-:W-:Y:S01]  /*65f0*/  HADD2.F32 R60, -RZ, R57.H1_H1 ;  /* 0x30000039ff3c7230 */ /* 0x000fe20000004100 */
[----:B------:R-:W-:Y:S01]  /*6600*/  MOV R98, 0x10 ;  /* 0x0000001000627802 */ /* 0x000fe20000000f00 */
[--C-:B------:R-:W-:Y:S01]  /*6610*/  HADD2.F32 R45, -RZ, R47.reuse.H0_H0 ;  /* 0x2000002fff2d7230 */ /* 0x100fe20000004100 */
[----:B------:R-:W-:Y:S01]  /*6620*/  LOP3.LUT P5, RZ, R85, 0x80, RZ, 0xc0, !PT ;  /* 0x0000008055ff7812 */ /* 0x000fe200078ac0ff */
[----:B------:R-:W-:Y:S01]  /*6630*/  HADD2.F32 R50, -RZ, R47.H1_H1 ;  /* 0x3000002fff327230 */ /* 0x000fe20000004100 */
[----:B------:R-:W-:Y:S01]  /*6640*/  F2FP.F16.E5M2.UNPACK_B R59, R76.H1 ;  /* 0x0000004cff3b723e */ /* 0x000fe200030004ff */
[----:B------:R-:W-:Y:S01]  /*6650*/  HADD2.F32 R47, -RZ, R49.H0_H0 ;  /* 0x20000031ff2f7230 */ /* 0x000fe20000004100 */
[----:B------:R-:W-:Y:S01]  /*6660*/  SEL R108, R98, 0xfffffff0, !P5 ;  /* 0xfffffff0626c7807 */ /* 0x000fe20006800000 */
[--C-:B------:R-:W-:Y:S01]  /*6670*/  HADD2.F32 R49, -RZ, R51.reuse.H0_H0 ;  /* 0x20000033ff317230 */ /* 0x100fe20000004100 */
[-C--:B------:R-:W-:Y:S01]  /*6680*/  F2FP.F16.E5M2.UNPACK_B R61, R77.reuse ;  /* 0x0000004dff3d723e */ /* 0x080fe200020004ff */
[----:B------:R-:W-:Y:S01]  /*6690*/  HADD2.F32 R54, -RZ, R51.H1_H1 ;  /* 0x30000033ff367230 */ /* 0x000fe20000004100 */
[----:B------:R-:W-:Y:S01]  /*66a0*/  IADD3 R98, PT, PT, R109, R108, RZ ;  /* 0x0000006c6d627210 */ /* 0x000fe20007ffe0ff */
[----:B------:R-:W-:Y:S01]  /*66b0*/  HADD2.F32 R51, -RZ, R53.H0_H0 ;  /* 0x20000035ff337230 */ /* 0x000fe20000004100 */
[----:B------:R-:W-:Y:S01]  /*66c0*/  F2FP.F16.E5M2.UNPACK_B R63, R77.H1 ;  /* 0x0000004dff3f723e */ /* 0x000fe200030004ff */
[----:B------:R-:W-:Y:S01]  /*66d0*/  HADD2.F32 R64, -RZ, R61.H1_H1 ;  /* 0x3000003dff407230 */ /* 0x000fe20000004100 */
[----:B------:R-:W-:Y:S01]  /*66e0*/  F2FP.F16.E5M2.UNPACK_B R65, R78 ;  /* 0x0000004eff41723e */ /* 0x000fe200020004ff */
[C---:B---3--:R-:W-:Y:S01]  /*66f0*/  FMUL R0, R38.reuse, R4 ;  /* 0x0000000426007220 */ /* 0x048fe20000400000 */
[C---:B------:R-:W-:Y:S01]  /*6700*/  FMUL R2, R38.reuse, R5 ;  /* 0x0000000526027220 */ /* 0x040fe20000400000 */
[C---:B------:R-:W-:Y:S01]  /*6710*/  FMUL R4, R38.reuse, R8 ;  /* 0x0000000826047220 */ /* 0x040fe20000400000 */
[C---:B------:R-:W-:Y:S01]  /*6720*/  FMUL R5, R38.reuse, R9 ;  /* 0x0000000926057220 */ /* 0x040fe20000400000 */
[C---:B------:R-:W-:Y:S01]  /*6730*/  FFMA R0, R41.reuse, R40, R0 ;  /* 0x0000002829007223 */ /* 0x040fe20000000000 */
[C---:B------:R-:W-:Y:S01]  /*6740*/  FFMA R2, R41.reuse, R42, R2 ;  /* 0x0000002a29027223 */ /* 0x040fe20000000002 */
[C---:B------:R-:W-:Y:S01]  /*6750*/  FMUL R8, R38.reuse, R12 ;  /* 0x0000000c26087220 */ /* 0x040fe20000400000 */
[C---:B------:R-:W-:Y:S01]  /*6760*/  FMUL R9, R38.reuse, R13 ;  /* 0x0000000d26097220 */ /* 0x040fe20000400000 */
[C---:B------:R-:W-:Y:S01]  /*6770*/  FMUL R12, R38.reuse, R16 ;  /* 0x00000010260c7220 */ /* 0x040fe20000400000 */
[C---:B------:R-:W-:Y:S01]  /*6780*/  FMUL R13, R38.reuse, R17 ;  /* 0x00000011260d7220 */ /* 0x040fe20000400000 */
[C---:B------:R-:W-:Y:S01]  /*6790*/  FMUL R16, R38.reuse, R20 ;  /* 0x0000001426107220 */ /* 0x040fe20000400000 */
[C---:B------:R-:W-:Y:S01]  /*67a0*/  FMUL R17, R38.reuse, R21 ;  /* 0x0000001526117220 */ /* 0x040fe20000400000 */
[C---:B------:R-:W-:Y:S01]  /*67b0*/  FMUL R20, R38.reuse, R24 ;  /* 0x0000001826147220 */ /* 0x040fe20000400000 */
[C---:B------:R-:W-:Y:S01]  /*67c0*/  FMUL R21, R38.reuse, R25 ;  /* 0x0000001926157220 */ /* 0x040fe20000400000 */
[----:B------:R-:W-:Y:S02]  /*67d0*/  HADD2.F32 R68, -RZ, R65.H1_H1 ;  /* 0x30000041ff447230 */ /* 0x000fe40000004100 */
[C---:B------:R-:W-:Y:S01]  /*67e0*/  FMUL R24, R38.reuse, R28 ;  /* 0x0000001c26187220 */ /* 0x040fe20000400000 */
[C---:B------:R-:W-:Y:S01]  /*67f0*/  FMUL R25, R38.reuse, R29 ;  /* 0x0000001d26197220 */ /* 0x040fe20000400000 */
[C---:B------:R-:W-:Y:S01]  /*6800*/  FMUL R28, R38.reuse, R32 ;  /* 0x00000020261c7220 */ /* 0x040fe20000400000 */
[C---:B------:R-:W-:Y:S01]  /*6810*/  FMUL R29, R38.reuse, R33 ;  /* 0x00000021261d7220 */ /* 0x040fe20000400000 */
[C---:B------:R-:W-:Y:S01]  /*6820*/  FMUL R3, R38.reuse, R6 ;  /* 0x0000000626037220 */ /* 0x040fe20000400000 */
[C---:B------:R-:W-:Y:S01]  /*6830*/  FMUL R7, R38.reuse, R7 ;  /* 0x0000000726077220 */ /* 0x040fe20000400000 */
[C---:B------:R-:W-:Y:S01]  /*6840*/  FMUL R6, R38.reuse, R10 ;  /* 0x0000000a26067220 */ /* 0x040fe20000400000 */
[----:B------:R-:W-:Y:S01]  /*6850*/  F2FP.F16.E5M2.UNPACK_B R67, R78.H1 ;  /* 0x0000004eff43723e */ /* 0x000fe200030004ff */
[C---:B------:R-:W-:Y:S01]  /*6860*/  FFMA R3, R41.reuse, R44, R3 ;  /* 0x0000002c29037223 */ /* 0x040fe20000000003 */
[C---:B------:R-:W-:Y:S01]  /*6870*/  FFMA R7, R41.reuse, R46, R7 ;  /* 0x0000002e29077223 */ /* 0x040fe20000000007 */
[----:B------:R-:W-:Y:S01]  /*6880*/  F2FP.F16.E5M2.UNPACK_B R40, R79 ;  /* 0x0000004fff28723e */ /* 0x000fe200020004ff */
[C---:B------:R-:W-:Y:S01]  /*6890*/  FFMA R4, R41.reuse, R43, R4 ;  /* 0x0000002b29047223 */ /* 0x040fe20000000004 */
[C---:B------:R-:W-:Y:S01]  /*68a0*/  FFMA R5, R41.reuse, R48, R5 ;  /* 0x0000003029057223 */ /* 0x040fe20000000005 */
[----:B------:R-:W-:Y:S01]  /*68b0*/  F2FP.F16.E5M2.UNPACK_B R42, R79.H1 ;  /* 0x0000004fff2a723e */ /* 0x000fe200030004ff */
[----:B------:R-:W-:Y:S01]  /*68c0*/  FFMA R6, R41, R45, R6 ;  /* 0x0000002d29067223 */ /* 0x000fe20000000006 */
[----:B------:R-:W-:Y:S01]  /*68d0*/  F2FP.SATFINITE.E5M2.F32.PACK_AB_MERGE_C R101, R7, R3, RZ ;  /* 0x000000030765723e */ /* 0x000fe200048060ff */
[C---:B------:R-:W-:Y:S01]  /*68e0*/  FMUL R11, R38.reuse, R11 ;  /* 0x0000000b260b7220 */ /* 0x040fe20000400000 */
[C---:B------:R-:W-:Y:S01]  /*68f0*/  FMUL R10, R38.reuse, R14 ;  /* 0x0000000e260a7220 */ /* 0x040fe20000400000 */
[----:B------:R-:W-:Y:S01]  /*6900*/  FMUL R15, R38, R15 ;  /* 0x0000000f260f7220 */ /* 0x000fe20000400000 */
[----:B------:R-:W-:Y:S01]  /*6910*/  F2FP.SATFINITE.E5M2.F32.PACK_AB_MERGE_C R100, R2, R0, R101 ;  /* 0x000000000264723e */ /* 0x000fe20004806065 */
[C---:B------:R-:W-:Y:S01]  /*6920*/  FFMA R11, R41.reuse, R50, R11 ;  /* 0x00000032290b7223 */ /* 0x040fe2000000000b */
[----:B------:R-:W-:Y:S01]  /*6930*/  FFMA R8, R41, R47, R8 ;  /* 0x0000002f29087223 */ /* 0x000fe20000000008 */
[----:B------:R-:W-:Y:S01]  /*6940*/  ISETP.NE.AND P0, PT, R97, RZ, PT ;  /* 0x000000ff6100720c */ /* 0x000fe20003f05270 */
[----:B------:R-:W-:Y:S01]  /*6950*/  FFMA R9, R41, R52, R9 ;  /* 0x0000003429097223 */ /* 0x000fe20000000009 */
[--C-:B------:R-:W-:Y:S01]  /*6960*/  HADD2.F32 R53, -RZ, R55.reuse.H0_H0 ;  /* 0x20000037ff357230 */ /* 0x100fe20000004100 */
[----:B------:R-:W-:Y:S01]  /*6970*/  F2FP.SATFINITE.E5M2.F32.PACK_AB_MERGE_C R101, R11, R6, RZ ;  /* 0x000000060b65723e */ /* 0x000fe200048060ff */
[C---:B------:R-:W-:Y:S01]  /*6980*/  FFMA R10, R41.reuse, R49, R10 ;  /* 0x00000031290a7223 */ /* 0x040fe2000000000a */
[C---:B------:R-:W-:Y:S01]  /*6990*/  FFMA R15, R41.reuse, R54, R15 ;  /* 0x00000036290f7223 */ /* 0x040fe2000000000f */
[----:B------:R-:W-:Y:S01]  /*69a0*/  FFMA R12, R41, R51, R12 ;  /* 0x00000033290c7223 */ /* 0x000fe2000000000c */
[----:B------:R-:W-:Y:S01]  /*69b0*/  F2FP.SATFINITE.E5M2.F32.PACK_AB_MERGE_C R101, R5, R4, R101 ;  /* 0x000000040565723e */ /* 0x000fe20004806065 */
[----:B------:R-:W-:Y:S01]  /*69c0*/  FFMA R13, R41, R56, R13 ;  /* 0x00000038290d7223 */ /* 0x000fe2000000000d */
[----:B------:R-:W-:Y:S01]  /*69d0*/  HADD2.F32 R58, -RZ, R55.H1_H1 ;  /* 0x30000037ff3a7230 */ /* 0x000fe20000004100 */
[----:B------:R-:W-:Y:S01]  /*69e0*/  F2FP.SATFINITE.E5M2.F32.PACK_AB_MERGE_C R102, R15, R10, RZ ;  /* 0x0000000a0f66723e */ /* 0x000fe200048060ff */
[----:B------:R-:W-:Y:S02]  /*69f0*/  HADD2.F32 R55, -RZ, R57.H0_H0 ;  /* 0x20000039ff377230 */ /* 0x000fe40000004100 */
[C---:B------:R-:W-:Y:S01]  /*6a00*/  FMUL R14, R38.reuse, R18 ;  /* 0x00000012260e7220 */ /* 0x040fe20000400000 */
[C---:B------:R-:W-:Y:S01]  /*6a10*/  FMUL R19, R38.reuse, R19 ;  /* 0x0000001326137220 */ /* 0x040fe20000400000 */
[--C-:B------:R-:W-:Y:S02]  /*6a20*/  HADD2.F32 R57, -RZ, R59.reuse.H0_H0 ;  /* 0x2000003bff397230 */ /* 0x100fe40000004100 */
[C---:B------:R-:W-:Y:S01]  /*6a30*/  FMUL R18, R38.reuse, R22 ;  /* 0x0000001626127220 */ /* 0x040fe20000400000 */
[C---:B------:R-:W-:Y:S01]  /*6a40*/  FFMA R14, R41.reuse, R53, R14 ;  /* 0x00000035290e7223 */ /* 0x040fe2000000000e */
[----:B------:R-:W-:Y:S02]  /*6a50*/  HADD2.F32 R62, -RZ, R59.H1_H1 ;  /* 0x3000003bff3e7230 */ /* 0x000fe40000004100 */
[C---:B------:R-:W-:Y:S01]  /*6a60*/  FFMA R19, R41.reuse, R58, R19 ;  /* 0x0000003a29137223 */ /* 0x040fe20000000013 */
[----:B------:R-:W-:Y:S02]  /*6a70*/  HADD2.F32 R59, -RZ, R61.H0_H0 ;  /* 0x2000003dff3b7230 */ /* 0x000fe40000004100 */
[C---:B------:R-:W-:Y:S01]  /*6a80*/  FMUL R23, R38.reuse, R23 ;  /* 0x0000001726177220 */ /* 0x040fe20000400000 */
[C---:B------:R-:W-:Y:S01]  /*6a90*/  FFMA R16, R41.reuse, R55, R16 ;  /* 0x0000003729107223 */ /* 0x040fe20000000010 */
[C---:B------:R-:W-:Y:S01]  /*6aa0*/  FFMA R17, R41.reuse, R60, R17 ;  /* 0x0000003c29117223 */ /* 0x040fe20000000011 */
[--C-:B------:R-:W-:Y:S02]  /*6ab0*/  HADD2.F32 R61, -RZ, R63.reuse.H0_H0 ;  /* 0x2000003fff3d7230 */ /* 0x100fe40000004100 */
[C---:B------:R-:W-:Y:S01]  /*6ac0*/  FFMA R18, R41.reuse, R57, R18 ;  /* 0x0000003929127223 */ /* 0x040fe20000000012 */
[----:B------:R-:W-:Y:S02]  /*6ad0*/  HADD2.F32 R66, -RZ, R63.H1_H1 ;  /* 0x3000003fff427230 */ /* 0x000fe40000004100 */
[C---:B------:R-:W-:Y:S01]  /*6ae0*/  FMUL R22, R38.reuse, R26 ;  /* 0x0000001a26167220 */ /* 0x040fe20000400000 */
[----:B------:R-:W-:Y:S02]  /*6af0*/  HADD2.F32 R63, -RZ, R65.H0_H0 ;  /* 0x20000041ff3f7230 */ /* 0x000fe40000004100 */
[C---:B------:R-:W-:Y:S01]  /*6b00*/  FFMA R23, R41.reuse, R62, R23 ;  /* 0x0000003e29177223 */ /* 0x040fe20000000017 */
[C---:B------:R-:W-:Y:S01]  /*6b10*/  FMUL R27, R38.reuse, R27 ;  /* 0x0000001b261b7220 */ /* 0x040fe20000400000 */
[C---:B------:R-:W-:Y:S01]  /*6b20*/  FFMA R20, R41.reuse, R59, R20 ;  /* 0x0000003b29147223 */ /* 0x040fe20000000014 */
[C---:B------:R-:W-:Y:S01]  /*6b30*/  FFMA R21, R41.reuse, R64, R21 ;  /* 0x0000004029157223 */ /* 0x040fe20000000015 */
[--C-:B------:R-:W-:Y:S02]  /*6b40*/  HADD2.F32 R65, -RZ, R67.reuse.H0_H0 ;  /* 0x20000043ff417230 */ /* 0x100fe40000004100 */
[C---:B------:R-:W-:Y:S01]  /*6b50*/  FFMA R22, R41.reuse, R61, R22 ;  /* 0x0000003d29167223 */ /* 0x040fe20000000016 */
[----:B------:R-:W-:Y:S02]  /*6b60*/  HADD2.F32 R70, -RZ, R67.H1_H1 ;  /* 0x30000043ff467230 */ /* 0x000fe40000004100 */
[C---:B------:R-:W-:Y:S01]  /*6b70*/  FMUL R26, R38.reuse, R30 ;  /* 0x0000001e261a7220 */ /* 0x040fe20000400000 */
[--C-:B------:R-:W-:Y:S02]  /*6b80*/  HADD2.F32 R67, -RZ, R40.reuse.H0_H0 ;  /* 0x20000028ff437230 */ /* 0x100fe40000004100 */
[C---:B------:R-:W-:Y:S01]  /*6b90*/  FFMA R27, R41.reuse, R66, R27 ;  /* 0x00000042291b7223 */ /* 0x040fe2000000001b */
[C---:B------:R-:W-:Y:S01]  /*6ba0*/  FMUL R31, R38.reuse, R31 ;  /* 0x0000001f261f7220 */ /* 0x040fe20000400000 */
[C---:B------:R-:W-:Y:S01]  /*6bb0*/  FFMA R24, R41.reuse, R63, R24 ;  /* 0x0000003f29187223 */ /* 0x040fe20000000018 */
[----:B------:R-:W-:Y:S02]  /*6bc0*/  HADD2.F32 R40, -RZ, R40.H1_H1 ;  /* 0x30000028ff287230 */ /* 0x000fe40000004100 */
[C---:B------:R-:W-:Y:S01]  /*6bd0*/  FFMA R25, R41.reuse, R68, R25 ;  /* 0x0000004429197223 */ /* 0x040fe20000000019 */
[--C-:B------:R-:W-:Y:S02]  /*6be0*/  HADD2.F32 R69, -RZ, R42.reuse.H0_H0 ;  /* 0x2000002aff457230 */ /* 0x100fe40000004100 */
[C---:B------:R-:W-:Y:S01]  /*6bf0*/  FFMA R26, R41.reuse, R65, R26 ;  /* 0x00000041291a7223 */ /* 0x040fe2000000001a */
[----:B------:R-:W-:Y:S02]  /*6c00*/  HADD2.F32 R42, -RZ, R42.H1_H1 ;  /* 0x3000002aff2a7230 */ /* 0x000fe40000004100 */
[C---:B------:R-:W-:Y:S01]  /*6c10*/  FMUL R30, R38.reuse, R34 ;  /* 0x00000022261e7220 */ /* 0x040fe20000400000 */
[----:B------:R-:W-:Y:S01]  /*6c20*/  FFMA R31, R41, R70, R31 ;  /* 0x00000046291f7223 */ /* 0x000fe2000000001f */
[----:B------:R-:W-:Y:S01]  /*6c30*/  FMUL R35, R38, R35 ;  /* 0x0000002326237220 */ /* 0x000fe20000400000 */
[----:B------:R-:W-:Y:S01]  /*6c40*/  F2FP.SATFINITE.E5M2.F32.PACK_AB_MERGE_C R103, R19, R14, RZ ;  /* 0x0000000e1367723e */ /* 0x000fe200048060ff */
[C---:B------:R-:W-:Y:S01]  /*6c50*/  FFMA R28, R41.reuse, R67, R28 ;  /* 0x00000043291c7223 */ /* 0x040fe2000000001c */
[C---:B------:R-:W-:Y:S01]  /*6c60*/  FFMA R29, R41.reuse, R40, R29 ;  /* 0x00000028291d7223 */ /* 0x040fe2000000001d */
[C---:B------:R-:W-:Y:S01]  /*6c70*/  FFMA R30, R41.reuse, R69, R30 ;  /* 0x00000045291e7223 */ /* 0x040fe2000000001e */
[----:B------:R-:W-:Y:S01]  /*6c80*/  FFMA R35, R41, R42, R35 ;  /* 0x0000002a29237223 */ /* 0x000fe20000000023 */
[----:B------:R-:W-:Y:S02]  /*6c90*/  F2FP.SATFINITE.E5M2.F32.PACK_AB_MERGE_C R102, R9, R8, R102 ;  /* 0x000000080966723e */ /* 0x000fe40004806066 */
[----:B------:R-:W-:Y:S02]  /*6ca0*/  F2FP.SATFINITE.E5M2.F32.PACK_AB_MERGE_C R103, R13, R12, R103 ;  /* 0x0000000c0d67723e */ /* 0x000fe40004806067 */
[----:B------:R-:W-:Y:S02]  /*6cb0*/  F2FP.SATFINITE.E5M2.F32.PACK_AB_MERGE_C R104, R23, R18, RZ ;  /* 0x000000121768723e */ /* 0x000fe400048060ff */
[----:B------:R-:W-:Y:S01]  /*6cc0*/  F2FP.SATFINITE.E5M2.F32.PACK_AB_MERGE_C R105, R27, R22, RZ ;  /* 0x000000161b69723e */ /* 0x000fe200048060ff */
[----:B------:R1:W-:Y:S01]  /*6cd0*/  STS.128 [R84+UR44+0x2200], R100 ;  /* 0x0022006454007988 */ /* 0x0003e20008000c2c */
[----:B------:R-:W-:Y:S02]  /*6ce0*/  F2FP.SATFINITE.E5M2.F32.PACK_AB_MERGE_C R110, R31, R26, RZ ;  /* 0x0000001a1f6e723e */ /* 0x000fe400048060ff */
[----:B------:R-:W-:Y:S02]  /*6cf0*/  F2FP.SATFINITE.E5M2.F32.PACK_AB_MERGE_C R111, R35, R30, RZ ;  /* 0x0000001e236f723e */ /* 0x000fe400048060ff */
[----:B------:R-:W-:Y:S02]  /*6d00*/  F2FP.SATFINITE.E5M2.F32.PACK_AB_MERGE_C R104, R17, R16, R104 ;  /* 0x000000101168723e */ /* 0x000fe40004806068 */
[----:B------:R-:W-:Y:S02]  /*6d10*/  F2FP.SATFINITE.E5M2.F32.PACK_AB_MERGE_C R105, R21, R20, R105 ;  /* 0x000000141569723e */ /* 0x000fe40004806069 */
[----:B------:R-:W-:Y:S02]  /*6d20*/  F2FP.SATFINITE.E5M2.F32.PACK_AB_MERGE_C R106, R25, R24, R110 ;  /* 0x00000018196a723e */ /* 0x000fe4000480606e */
[----:B------:R-:W-:Y:S02]  /*6d30*/  F2FP.SATFINITE.E5M2.F32.PACK_AB_MERGE_C R107, R29, R28, R111 ;  /* 0x0000001c1d6b723e */ /* 0x000fe4000480606f */
[----:B------:R-:W-:Y:S02]  /*6d40*/  LEA R109, R93, UR44, 0x3 ;  /* 0x0000002c5d6d7c11 */ /* 0x000fe4000f8e18ff */
[----:B------:R-:W-:Y:S01]  /*6d50*/  @P6 SHF.L.U32 R110, R92, 0x1f, RZ ;  /* 0x0000001f5c6e6819 */ /* 0x000fe200000006ff */
[----:B------:R1:W-:Y:S01]  /*6d60*/  STS.128 [R98+0x2200], R104 ;  /* 0x0022006862007388 */ /* 0x0003e20000000c00 */
[----:B------:R-:W-:Y:S01]  /*6d70*/  @!PT LDS RZ, [RZ] ;  /* 0x00000000fffff984 */ /* 0x000fe20000000800 */
[----:B------:R-:W-:Y:S01]  /*6d80*/  @!PT LDS RZ, [RZ] ;  /* 0x00000000fffff984 */ /* 0x000fe20000000800 */
[----:B------:R-:W-:Y:S01]  /*6d90*/  @!PT LDS RZ, [RZ] ;  /* 0x00000000fffff984 */ /* 0x000fe20000000800 */
[----:B------:R-:W-:Y:S01]  /*6da0*/  @!PT LDS RZ, [RZ] ;  /* 0x00000000fffff984 */ /* 0x000fe20000000800 */
[----:B------:R2:W-:Y:S07]  /*6db0*/  MEMBAR.ALL.CTA ;  /* 0x0000000000007992 */ /* 0x0005ee0000008000 */
[----:B--2---:R-:W2:Y:S02]  /*6dc0*/  FENCE.VIEW.ASYNC.S ;  /* 0x00000000000073c6 */ /* 0x004ea40000000000 */
[----:B--2---:R-:W-:Y:S06]  /*6dd0*/  BAR.SYNC.DEFER_BLOCKING 0x1, 0x80 ;  /* 0x0042000000007b1d */ /* 0x004fec0000010000 */
[----:B------:R-:W-:Y:S05]  /*6de0*/  @P0 BRA `(.L_x_112) ;  /* 0x00000000003c0947 */ /* 0x000fea0003800000 */
[----:B------:R-:W2:Y:S01]  /*6df0*/  LDCU.64 UR6, c[0x0][0x348] ;  /* 0x00006900ff0677ac */ /* 0x000ea20008000a00 */
[----:B------:R-:W-:Y:S01]  /*6e00*/  UIADD3 UR4, UPT, UPT, UR44, 0x2200, URZ ;  /* 0x000022002c047890 */ /* 0x000fe2000fffe0ff */
[----:B------:R-:W-:Y:S01]  /*6e10*/  UMOV UR51, UR36 ;  /* 0x0000002400337c82 */ /* 0x000fe20008000000 */
[----:B------:R-:W-:Y:S02]  /*6e20*/  UIADD3 UR9, UPT, UPT, UR49, 0x40, URZ ;  /* 0x0000004031097890 */ /* 0x000fe4000fffe0ff */
[----:B------:R-:W-:Y:S02]  /*6e30*/  UIADD3 UR8, UPT, UPT, UR44, 0x2a00, URZ ;  /* 0x00002a002c087890 */ /* 0x000fe4000fffe0ff */
[----:B------:R-:W-:Y:S01]  /*6e40*/  MOV R96, UR4 ;  /* 0x0000000400607c02 */ /* 0x000fe20008000f00 */
[----:B------:R-:W-:Y:S01]  /*6e50*/  UMOV UR10, UR50 ;  /* 0x00000032000a7c82 */ /* 0x000fe20008000000 */
[----:B------:R-:W-:Y:S02]  /*6e60*/  UMOV UR11, UR36 ;  /* 0x00000024000b7c82 */ /* 0x000fe40008000000 */
[----:B------:R-:W-:Y:S01]  /*6e70*/  R2UR UR48, R96 ;  /* 0x00000000603072ca */ /* 0x000fe200000e0000 */
[----:B--2---:R-:W-:Y:S04]  /*6e80*/  UIADD3 UR4, UP0, UPT, UR6, 0x680, URZ ;  /* 0x0000068006047890 */ /* 0x004fe8000ff1e0ff */
[----:B------:R-:W-:Y:S09]  /*6e90*/  UIADD3.X UR5, UPT, UPT, URZ, UR7, URZ, UP0, !UPT ;  /* 0x00000007ff057290 */ /* 0x000ff200087fe4ff */
[----:B------:R2:W-:Y:S01]  /*6ea0*/  UTMASTG.3D [UR48], [UR4] ;  /* 0x00000030040073b5 */ /* 0x0005e20008010000 */
[----:B------:R2:W-:Y:S01]  /*6eb0*/  UTMASTG.3D [UR8], [UR4] ;  /* 0x00000008040073b5 */ /* 0x0005e20008010000 */
[----:B------:R0:W-:Y:S01]  /*6ec0*/  UTMACMDFLUSH ;  /* 0x00000000000079b7 */ /* 0x0001e20000000000 */
[----:B--2---:R-:W-:Y:S04]  /*6ed0*/  DEPBAR.LE SB0, 0x1 ;  /* 0x000080400000791a */ /* 0x004fe80000000000 */
.L_x_112:
[----:B------:R-:W-:Y:S05]  /*6ee0*/  BSYNC.RECONVERGENT B0 ;  /* 0x0000000000007941 */ /* 0x000fea0003800200 */
.L_x_111:
[----:B------:R-:W-:Y:S06]  /*6ef0*/  BAR.SYNC.DEFER_BLOCKING 0x1, 0x80 ;  /* 0x0042000000007b1d */ /* 0x000fec0000010000 */
[----:B------:R-:W2:Y:S01]  /*6f00*/  @P6 SYNCS.PHASECHK.TRANS64.TRYWAIT P0, [R109+URZ+0x30], R110 ;  /* 0x0000306e6d0065a7 */ /* 0x000ea200080011ff */
[----:B------:R-:W-:Y:S01]  /*6f10*/  BSSY B1, `(.L_x_113) ;  /* 0x0000020000017945 */ /* 0x000fe20003800000 */
[----:B--2---:R-:W-:Y:S03]  /*6f20*/  @P6 SEL R71, RZ, 0x1, !P0 ;  /* 0x00000001ff476807 */ /* 0x004fe60004000000 */
[----:B------:R-:W-:Y:S05]  /*6f30*/  @!P6 BRA `(.L_x_114) ;  /* 0x000000000074e947 */ /* 0x000fea0003800000 */
[----:B------:R-:W-:Y:S01]  /*6f40*/  ISETP.NE.AND P1, PT, R99, RZ, PT ;  /* 0x000000ff6300720c */ /* 0x000fe20003f25270 */
[----:B------:R-:W-:Y:S01]  /*6f50*/  BSSY B0, `(.L_x_115) ;  /* 0x0000009000007945 */ /* 0x000fe20003800000 */
[----:B------:R-:W-:Y:S11]  /*6f60*/  ISETP.NE.AND P0, PT, R71, RZ, PT ;  /* 0x000000ff4700720c */ /* 0x000ff60003f05270 */
[----:B------:R-:W-:Y:S05]  /*6f70*/  @P1 IMAD R0, R93, 0x1000, R84 ;  /* 0x000010005d001824 */ /* 0x000fea00078e0254 */
[----:B------:R-:W-:Y:S05]  /*6f80*/  @P1 IADD3 R3, PT, PT, R0, UR44, RZ ;  /* 0x0000002c00031c10 */ /* 0x000fea000fffe0ff */
[----:B------:R-:W-:Y:S01]  /*6f90*/  @P1 IMAD.IADD R3, R3, 0x1, R108 ;  /* 0x0000000103031824 */ /* 0x000fe200078e026c */
[----:B------:R-:W-:Y:S06]  /*6fa0*/  @P0 BRA `(.L_x_116) ;  /* 0x00000000000c0947 */ /* 0x000fec0003800000 */
[----:B------:R-:W-:Y:S04]  /*6fb0*/  SHF.L.U32 R2, R92, 0x1f, RZ ;  /* 0x0000001f5c027819 */ /* 0x000fe800000006ff */
[----:B------:R-:W2:Y:S02]  /*6fc0*/  SYNCS.PHASECHK.TRANS64.TRYWAIT P0, [R109+URZ+0x30], R2 ;  /* 0x000030026d0075a7 */ /* 0x000ea400080011ff */
[----:B--2---:R-:W-:Y:S05]  /*6fd0*/  @!P0 BRA `(.L_x_117) ;  /* 0x0000001400f88947 */ /* 0x004fea0003800000 */
.L_x_116:
[----:B------:R-:W-:Y:S05]  /*6fe0*/  BSYNC B0 ;  /* 0x0000000000007941 */ /* 0x000fea0003800000 */
.L_x_115:
[----:B------:R-:W-:Y:S01]  /*6ff0*/  ISETP.NE.AND P0, PT, R99, RZ, PT ;  /* 0x000000ff6300720c */ /* 0x000fe20003f05270 */
[----:B--2---:R-:W-:Y:S02]  /*7000*/  VIADD R109, R109, 0x40 ;  /* 0x000000406d6d7836 */ /* 0x004fe40000000000 */
[----:B------:R-:W-:Y:S02]  /*7010*/  IMAD.U32 R2, RZ, RZ, UR46 ;  /* 0x0000002eff027e24 */ /* 0x000fe4000f8e00ff */
[----:B------:R-:W-:Y:S03]  /*7020*/  VIADD R93, R93, 0x1 ;  /* 0x000000015d5d7836 */ /* 0x000fe60000000000 */
[----:B------:R-:W-:Y:S05]  /*7030*/  PRMT R2, R2, 0x654, R109 ;  /* 0x0000065402027816 */ /* 0x000fea000000006d */
[----:B------:R2:W3:Y:S04]  /*7040*/  @P0 LDS.128 R72, [R0+UR44+0x200] ;  /* 0x0002002c00480984 */ /* 0x0004e80008000c00 */
[----:B------:R2:W4:Y:S01]  /*7050*/  @P0 LDS.128 R76, [R3+0x200] ;  /* 0x00020000034c0984 */ /* 0x0005220000000c00 */
        /* <DEDUP_REMOVED lines=11> */
.L_x_114:
[----:B------:R-:W-:Y:S05]  /*7110*/  BSYNC B1 ;  /* 0x0000000000017941 */ /* 0x000fea0003800000 */
.L_x_113:
[----:B--2---:R-:W-:Y:S05]  /*7120*/  VIADD R0, R39, 0x20 ;  /* 0x0000002027007836 */ /* 0x004fea0000000000 */
[----:B------:R-:W-:Y:S04]  /*7130*/  SHF.R.U32.HI R0, RZ, 0x15, R0 ;  /* 0x00000015ff007819 */ /* 0x000fe80000011600 */
[----:B------:R-:W-:Y:S11]  /*7140*/  LOP3.LUT P0, RZ, R0, 0x3, R87, 0x48, !PT ;  /* 0x0000000300ff7812 */ /* 0x000ff60007804857 */
[----:B------:R-:W-:Y:S02]  /*7150*/  @!UPT UIADD3 URZ, UPT, UPT, URZ, URZ, URZ ;  /* 0x000000fffffff290 */ /* 0x000fe4000fffe0ff */
[----:B------:R-:W-:Y:S05]  /*7160*/  @!P0 BRA `(.L_x_118) ;  /* 0x0000000000408947 */ /* 0x000fea0003800000 */
[----:B------:R-:W2:Y:S01]  /*7170*/  LDCU.64 UR8, c[0x4][0x70] ;  /* 0x01000e00ff0877ac */ /* 0x000ea20008000a00 */
[----:B------:R-:W-:Y:S01]  /*7180*/  MOV R3, 0x0 ;  /* 0x0000000000037802 */ /* 0x000fe20000000f00 */
[----:B------:R-:W-:Y:S02]  /*7190*/  HFMA2 R12, -RZ, RZ, 0, 5.9604644775390625e-08 ;  /* 0x00000001ff0c7431 */ /* 0x000fe400000001ff */
[----:B------:R-:W-:Y:S02]  /*71a0*/  IMAD.MOV.U32 R8, RZ, RZ, 0x192 ;  /* 0x00000192ff087424 */ /* 0x000fe400078e00ff */
[----:B------:R-:W-:Y:S01]  /*71b0*/  IMAD.MOV.U32 R13, RZ, RZ, RZ ;  /* 0x000000ffff0d7224 */ /* 0x000fe200078e00ff */
[----:B------:R-:W5:Y:S01]  /*71c0*/  LDCU.64 UR6, c[0x4][0x78] ;  /* 0x01000f00ff0677ac */ /* 0x000f620008000a00 */
[----:B------:R-:W1:Y:S01]  /*71d0*/  LDC.64 R2, c[0x4][R3] ;  /* 0x0100000003027b82 */ /* 0x000e620000000a00 */
[----:B------:R-:W3:Y:S01]  /*71e0*/  LDCU.64 UR4, c[0x4][0x10] ;  /* 0x01000200ff0477ac */ /* 0x000ee20008000a00 */
[----:B--2---:R-:W-:Y:S01]  /*71f0*/  MOV R5, UR9 ;  /* 0x0000000900057c02 */ /* 0x004fe20008000f00 */
[----:B------:R-:W-:Y:S01]  /*7200*/  IMAD.U32 R4, RZ, RZ, UR8 ;  /* 0x00000008ff047e24 */ /* 0x000fe2000f8e00ff */
[----:B-----5:R-:W-:Y:S01]  /*7210*/  MOV R7, UR7 ;  /* 0x0000000700077c02 */ /* 0x020fe20008000f00 */
[----:B------:R-:W-:Y:S01]  /*7220*/  IMAD.U32 R6, RZ, RZ, UR6 ;  /* 0x00000006ff067e24 */ /* 0x000fe2000f8e00ff */
[----:B---3--:R-:W-:Y:S01]  /*7230*/  MOV R11, UR5 ;  /* 0x00000005000b7c02 */ /* 0x008fe20008000f00 */
[----:B------:R-:W-:Y:S02]  /*7240*/  IMAD.U32 R10, RZ, RZ, UR4 ;  /* 0x00000004ff0a7e24 */ /* 0x000fe4000f8e00ff */
[----:B------:R-:W-:Y:S07]  /*7250*/  LEPC R20, `(.L_x_118) ;  /* 0x000000001014794e */ /* 0x000fee0000000000 */
[----:B-1--4-:R-:W-:Y:S05]  /*7260*/  CALL.ABS.NOINC R2 ;  /* 0x0000000002007343 */ /* 0x012fea0003c00000 */
.L_x_118:
[----:B------:R-:W-:Y:S01]  /*7270*/  ISETP.NE.AND P0, PT, R97, RZ, PT ;  /* 0x000000ff6100720c */ /* 0x000fe20003f05270 */
[----:B------:R-:W-:Y:S05]  /*7280*/  WARPSYNC.ALL ;  /* 0x0000000000007948 */ /* 0x000fea0003800000 */
[----:B------:R-:W-:Y:S01]  /*7290*/  R2UR UR4, R39 ;  /* 0x00000000270472ca */ /* 0x000fe200000e0000 */
[----:B------:R-:W-:Y:S01]  /*72a0*/  BSSY.RECONVERGENT B0, `(.L_x_119) ;  /* 0x00000a0000007945 */ /* 0x000fe20003800200 */
[-C--:B---3--:R-:W-:Y:S02]  /*72b0*/  F2FP.F16.E5M2.UNPACK_B R42, R72.reuse ;  /* 0x00000048ff2a723e */ /* 0x088fe400020004ff */
[----:B------:R-:W-:Y:S02]  /*72c0*/  F2FP.F16.E5M2.UNPACK_B R72, R72.H1 ;  /* 0x00000048ff48723e */ /* 0x000fe400030004ff */
[-C--:B------:R-:W-:Y:S01]  /*72d0*/  F2FP.F16.E5M2.UNPACK_B R46, R73.reuse ;  /* 0x00000049ff2e723e */ /* 0x080fe200020004ff */
[--C-:B------:R-:W-:Y:S01]  /*72e0*/  HADD2.F32 R40, -RZ, R42.reuse.H0_H0 ;  /* 0x2000002aff287230 */ /* 0x100fe20000004100 */
[----:B------:R-:W-:Y:S01]  /*72f0*/  F2FP.F16.E5M2.UNPACK_B R73, R73.H1 ;  /* 0x00000049ff49723e */ /* 0x000fe200030004ff */
[----:B------:R-:W-:Y:S01]  /*7300*/  HADD2.F32 R42, -RZ, R42.H1_H1 ;  /* 0x3000002aff2a7230 */ /* 0x000fe20000004100 */
[-C--:B------:R-:W-:Y:S01]  /*7310*/  F2FP.F16.E5M2.UNPACK_B R50, R74.reuse ;  /* 0x0000004aff32723e */ /* 0x080fe200020004ff */
[----:B------:R-:W-:Y:S01]  /*7320*/  HADD2.F32 R43, -RZ, R72.H0_H0 ;  /* 0x20000048ff2b7230 */ /* 0x000fe20000004100 */
[----:B------:R-:W-:Y:S01]  /*7330*/  F2FP.F16.E5M2.UNPACK_B R74, R74.H1 ;  /* 0x0000004aff4a723e */ /* 0x000fe200030004ff */
[----:B------:R-:W2:Y:S01]  /*7340*/  LDTM.x32 R4, tmem[UR4+0x20] ;  /* 0x00002004000479ee */ /* 0x000ea200082c0000 */
[----:B------:R-:W-:Y:S01]  /*7350*/  NOP ;  /* 0x0000000000007918 */ /* 0x000fe20000000000 */
[----:B------:R-:W-:Y:S01]  /*7360*/  IADD3 R90, PT, PT, R90, 0xa0, RZ ;  /* 0x000000a05a5a7810 */ /* 0x000fe20007ffe0ff */
[--C-:B------:R-:W-:Y:S01]  /*7370*/  HADD2.F32 R45, -RZ, R46.reuse.H0_H0 ;  /* 0x2000002eff2d7230 */ /* 0x100fe20000004100 */
[----:B------:R-:W-:Y:S01]  /*7380*/  F2FP.F16.E5M2.UNPACK_B R54, R75 ;  /* 0x0000004bff36723e */ /* 0x000fe200020004ff */
[----:B------:R-:W-:Y:S01]  /*7390*/  HADD2.F32 R46, -RZ, R46.H1_H1 ;  /* 0x3000002eff2e7230 */ /* 0x000fe20000004100 */
[----:B------:R-:W-:Y:S01]  /*73a0*/  LOP3.LUT R90, R90, 0xfefffff8, RZ, 0xc0, !PT ;  /* 0xfefffff85a5a7812 */ /* 0x000fe200078ec0ff */
[--C-:B------:R-:W-:Y:S01]  /*73b0*/  HADD2.F32 R49, -RZ, R50.reuse.H0_H0 ;  /* 0x20000032ff317230 */ /* 0x100fe20000004100 */
[----:B----4-:R-:W-:Y:S01]  /*73c0*/  F2FP.F16.E5M2.UNPACK_B R58, R76 ;  /* 0x0000004cff3a723e */ /* 0x010fe200020004ff */
[----:B------:R-:W-:Y:S01]  /*73d0*/  HADD2.F32 R50, -RZ, R50.H1_H1 ;  /* 0x30000032ff327230 */ /* 0x000fe20000004100 */
[----:B--2---:R2:W-:Y:S01]  /*73e0*/  SYNCS.ARRIVE.TRANS64.RED.A1T0 RZ, [R90+URZ], RZ ;  /* 0x000000ff5aff79a7 */ /* 0x0045e200081004ff */
[--C-:B------:R-:W-:Y:S01]  /*73f0*/  HADD2.F32 R53, -RZ, R54.reuse.H0_H0 ;  /* 0x20000036ff357230 */ /* 0x100fe20000004100 */
[----:B------:R-:W-:Y:S01]  /*7400*/  F2FP.F16.E5M2.UNPACK_B R62, R77 ;  /* 0x0000004dff3e723e */ /* 0x000fe200020004ff */
[----:B------:R-:W-:Y:S01]  /*7410*/  HADD2.F32 R54, -RZ, R54.H1_H1 ;  /* 0x30000036ff367230 */ /* 0x000fe20000004100 */
[----:B------:R-:W-:Y:S01]  /*7420*/  F2FP.F16.E5M2.UNPACK_B R66, R78 ;  /* 0x0000004eff42723e */ /* 0x000fe200020004ff */
[--C-:B------:R-:W-:Y:S01]  /*7430*/  HADD2.F32 R57, -RZ, R58.reuse.H0_H0 ;  /* 0x2000003aff397230 */ /* 0x100fe20000004100 */
[----:B------:R-:W-:Y:S01]  /*7440*/  F2FP.F16.E5M2.UNPACK_B R70, R79 ;  /* 0x0000004fff46723e */ /* 0x000fe200020004ff */
[----:B------:R-:W-:Y:S01]  /*7450*/  HADD2.F32 R58, -RZ, R58.H1_H1 ;  /* 0x3000003aff3a7230 */ /* 0x000fe20000004100 */
[----:B------:R-:W-:Y:S01]  /*7460*/  F2FP.F16.E5M2.UNPACK_B R75, R75.H1 ;  /* 0x0000004bff4b723e */ /* 0x000fe200030004ff */
[--C-:B------:R-:W-:Y:S01]  /*7470*/  HADD2.F32 R61, -RZ, R62.reuse.H0_H0 ;  /* 0x2000003eff3d7230 */ /* 0x100fe20000004100 */
[----:B------:R-:W-:Y:S01]  /*7480*/  F2FP.F16.E5M2.UNPACK_B R76, R76.H1 ;  /* 0x0000004cff4c723e */ /* 0x000fe200030004ff */
[----:B------:R-:W-:Y:S01]  /*7490*/  HADD2.F32 R63, -RZ, R62.H1_H1 ;  /* 0x3000003eff3f7230 */ /* 0x000fe20000004100 */
[----:B------:R-:W-:Y:S01]  /*74a0*/  F2FP.F16.E5M2.UNPACK_B R77, R77.H1 ;  /* 0x0000004dff4d723e */ /* 0x000fe200030004ff */
[--C-:B------:R-:W-:Y:S02]  /*74b0*/  HADD2.F32 R65, -RZ, R66.reuse.H0_H0 ;  /* 0x20000042ff417230 */ /* 0x100fe40000004100 */
[C---:B------:R-:W-:Y:S01]  /*74c0*/  FMUL R4, R38.reuse, R4 ;  /* 0x0000000426047220 */ /* 0x040fe20000400000 */
        /* <DEDUP_REMOVED lines=16> */
[--C-:B------:R-:W-:Y:S02]  /*75d0*/  HADD2.F32 R69, -RZ, R70.reuse.H0_H0 ;  /* 0x20000046ff457230 */ /* 0x100fe40000004100 */
[C---:B------:R-:W-:Y:S01]  /*75e0*/  FMUL R28, R38.reuse, R32 ;  /* 0x00000020261c7220 */ /* 0x040fe20000400000 */
[----:B------:R-:W-:Y:S02]  /*75f0*/  HADD2.F32 R70, -RZ, R70.H1_H1 ;  /* 0x30000046ff467230 */ /* 0x000fe40000004100 */
[C---:B------:R-:W-:Y:S01]  /*7600*/  FMUL R29, R38.reuse, R33 ;  /* 0x00000021261d7220 */ /* 0x040fe20000400000 */
[----:B------:R-:W-:Y:S02]  /*7610*/  HADD2.F32 R44, -RZ, R72.H1_H1 ;  /* 0x30000048ff2c7230 */ /* 0x000fe40000004100 */
[C---:B------:R-:W-:Y:S01]  /*7620*/  FMUL R6, R38.reuse, R6 ;  /* 0x0000000626067220 */ /* 0x040fe20000400000 */
[C---:B------:R-:W-:Y:S01]  /*7630*/  FMUL R7, R38.reuse, R7 ;  /* 0x0000000726077220 */ /* 0x040fe20000400000 */
[--C-:B------:R-:W-:Y:S02]  /*7640*/  HADD2.F32 R47, -RZ, R73.reuse.H0_H0 ;  /* 0x20000049ff2f7230 */ /* 0x100fe40000004100 */
[C---:B------:R-:W-:Y:S01]  /*7650*/  FMUL R10, R38.reuse, R10 ;  /* 0x0000000a260a7220 */ /* 0x040fe20000400000 */
[C---:B------:R-:W-:Y:S01]  /*7660*/  FFMA R6, R41.reuse, R43, R6 ;  /* 0x0000002b29067223 */ /* 0x040fe20000000006 */
[----:B------:R-:W-:Y:S02]  /*7670*/  HADD2.F32 R48, -RZ, R73.H1_H1 ;  /* 0x30000049ff307230 */ /* 0x000fe40000004100 */
[C---:B------:R-:W-:Y:S01]  /*7680*/  FFMA R7, R41.reuse, R44, R7 ;  /* 0x0000002c29077223 */ /* 0x040fe20000000007 */
[C---:B------:R-:W-:Y:S01]  /*7690*/  FFMA R8, R41.reuse, R45, R8 ;  /* 0x0000002d29087223 */ /* 0x040fe20000000008 */
[C---:B------:R-:W-:Y:S01]  /*76a0*/  FFMA R9, R41.reuse, R46, R9 ;  /* 0x0000002e29097223 */ /* 0x040fe20000000009 */
[----:B------:R-:W-:Y:S01]  /*76b0*/  FFMA R10, R41, R47, R10 ;  /* 0x0000002f290a7223 */ /* 0x000fe2000000000a */
[C---:B------:R-:W-:Y:S01]  /*76c0*/  FMUL R11, R38.reuse, R11 ;  /* 0x0000000b260b7220 */ /* 0x040fe20000400000 */
[----:B------:R-:W-:Y:S01]  /*76d0*/  F2FP.F16.E5M2.UNPACK_B R78, R78.H1 ;  /* 0x0000004eff4e723e */ /* 0x000fe200030004ff */
[--C-:B------:R-:W-:Y:S01]  /*76e0*/  HADD2.F32 R51, -RZ, R74.reuse.H0_H0 ;  /* 0x2000004aff337230 */ /* 0x100fe20000004100 */
[----:B-1----:R-:W-:Y:S01]  /*76f0*/  F2FP.SATFINITE.E5M2.F32.PACK_AB_MERGE_C R100, R7, R6, RZ ;  /* 0x000000060764723e */ /* 0x002fe200048060ff */
[C---:B------:R-:W-:Y:S01]  /*7700*/  FFMA R11, R41.reuse, R48, R11 ;  /* 0x00000030290b7223 */ /* 0x040fe2000000000b */
[C---:B------:R-:W-:Y:S01]  /*7710*/  FFMA R12, R41.reuse, R49, R12 ;  /* 0x00000031290c7223 */ /* 0x040fe2000000000c */
[----:B------:R-:W-:Y:S01]  /*7720*/  FFMA R13, R41, R50, R13 ;  /* 0x00000032290d7223 */ /* 0x000fe2000000000d */
[----:B------:R-:W-:Y:S01]  /*7730*/  F2FP.SATFINITE.E5M2.F32.PACK_AB_MERGE_C R100, R5, R4, R100 ;  /* 0x000000040564723e */ /* 0x000fe20004806064 */
[----:B------:R-:W-:Y:S01]  /*7740*/  HADD2.F32 R52, -RZ, R74.H1_H1 ;  /* 0x3000004aff347230 */ /* 0x000fe20000004100 */
[----:B------:R-:W-:Y:S01]  /*7750*/  F2FP.SATFINITE.E5M2.F32.PACK_AB_MERGE_C R101, R11, R10, RZ ;  /* 0x0000000a0b65723e */ /* 0x000fe200048060ff */
[C---:B------:R-:W-:Y:S01]  /*7760*/  FMUL R14, R38.reuse, R14 ;  /* 0x0000000e260e7220 */ /* 0x040fe20000400000 */
[C---:B------:R-:W-:Y:S01]  /*7770*/  FMUL R15, R38.reuse, R15 ;  /* 0x0000000f260f7220 */ /* 0x040fe20000400000 */
[--C-:B------:R-:W-:Y:S01]  /*7780*/  HADD2.F32 R55, -RZ, R75.reuse.H0_H0 ;  /* 0x2000004bff377230 */ /* 0x100fe20000004100 */
[----:B------:R-:W-:Y:S01]  /*7790*/  F2FP.SATFINITE.E5M2.F32.PACK_AB_MERGE_C R101, R9, R8, R101 ;  /* 0x000000080965723e */ /* 0x000fe20004806065 */
[C---:B------:R-:W-:Y:S01]  /*77a0*/  FFMA R14, R41.reuse, R51, R14 ;  /* 0x00000033290e7223 */ /* 0x040fe2000000000e */
[C---:B------:R-:W-:Y:S01]  /*77b0*/  FFMA R15, R41.reuse, R52, R15 ;  /* 0x00000034290f7223 */ /* 0x040fe2000000000f */
[C---:B------:R-:W-:Y:S01]  /*77c0*/  FFMA R16, R41.reuse, R53, R16 ;  /* 0x0000003529107223 */ /* 0x040fe20000000010 */
[C---:B------:R-:W-:Y:S01]  /*77d0*/  FFMA R17, R41.reuse, R54, R17 ;  /* 0x0000003629117223 */ /* 0x040fe20000000011 */
        /* <DEDUP_REMOVED lines=15> */
[C---:B------:R-:W-:Y:S01]  /*78d0*/  FFMA R23, R41.reuse, R60, R23 ;  /* 0x0000003c29177223 */ /* 0x040fe20000000017 */
[C---:B------:R-:W-:Y:S01]  /*78e0*/  FMUL R27, R38.reuse, R27 ;  /* 0x0000001b261b7220 */ /* 0x040fe20000400000 */
[C---:B------:R-:W-:Y:S01]  /*78f0*/  FFMA R0, R41.reuse, R61, R0 ;  /* 0x0000003d29007223 */ /* 0x040fe20000000000 */
[----:B------:R-:W-:Y:S01]  /*7900*/  F2FP.F16.E5M2.UNPACK_B R79, R79.H1 ;  /* 0x0000004fff4f723e */ /* 0x000fe200030004ff */
        /* <DEDUP_REMOVED lines=16> */
[----:B------:R-:W-:Y:S01]  /*7a10*/  FFMA R28, R41, R69, R28 ;  /* 0x00000045291c7223 */ /* 0x000fe2000000001c */
[----:B------:R-:W-:Y:S01]  /*7a20*/  F2FP.SATFINITE.E5M2.F32.PACK_AB_MERGE_C R103, R19, R18, RZ ;  /* 0x000000121367723e */ /* 0x000fe200048060ff */
        /* <DEDUP_REMOVED lines=14> */
[----:B--2---:R-:W-:Y:S03]  /*7b10*/  IADD3 R90, PT, PT, R36, 0x1, RZ ;  /* 0x00000001245a7810 */ /* 0x004fe60007ffe0ff */
        /* <DEDUP_REMOVED lines=10> */
[----:B------:R-:W-:Y:S02]  /*7bc0*/  UIADD3 UR13, UPT, UPT, UR49, 0x20, URZ ;  /* 0x00000020310d7890 */ /* 0x000fe4000fffe0ff */
[----:B------:R-:W-:Y:S01]  /*7bd0*/  UIADD3 UR12, UPT, UPT, UR44, 0x3200, URZ ;  /* 0x000032002c0c7890 */ /* 0x000fe2000fffe0ff */
[----:B------:R-:W-:Y:S01]  /*7be0*/  UMOV UR14, UR50 ;  /* 0x00000032000e7c82 */ /* 0x000fe20008000000 */
[----:B------:R-:W-:Y:S01]  /*7bf0*/  UMOV UR15, UR36 ;  /* 0x00000024000f7c82 */ /* 0x000fe20008000000 */
[----:B------:R-:W-:Y:S02]  /*7c00*/  UIADD3 UR9, UPT, UPT, UR49, 0x60, URZ ;  /* 0x0000006031097890 */ /* 0x000fe4000fffe0ff */
[----:B------:R-:W-:Y:S01]  /*7c10*/  UIADD3 UR8, UPT, UPT, UR44, 0x3a00, URZ ;  /* 0x00003a002c087890 */ /* 0x000fe2000fffe0ff */
[----:B------:R-:W-:Y:S01]  /*7c20*/  UMOV UR10, UR50 ;  /* 0x00000032000a7c82 */ /* 0x000fe20008000000 */
[----:B------:R-:W-:Y:S01]  /*7c30*/  UMOV UR11, UR36 ;  /* 0x00000024000b7c82 */ /* 0x000fe20008000000 */
[----:B--2---:R-:W-:Y:S04]  /*7c40*/  UIADD3 UR4, UP0, UPT, UR6, 0x680, URZ ;  /* 0x0000068006047890 */ /* 0x004fe8000ff1e0ff */
[----:B------:R-:W-:Y:S09]  /*7c50*/  UIADD3.X UR5, UPT, UPT, URZ, UR7, URZ, UP0, !UPT ;  /* 0x00000007ff057290 */ /* 0x000ff200087fe4ff */
[----:B------:R2:W-:Y:S01]  /*7c60*/  UTMASTG.3D [UR12], [UR4] ;  /* 0x0000000c040073b5 */ /* 0x0005e20008010000 */
[----:B------:R2:W-:Y:S01]  /*7c70*/  UTMASTG.3D [UR8], [UR4] ;  /* 0x00000008040073b5 */ /* 0x0005e20008010000 */
[----:B------:R0:W-:Y:S01]  /*7c80*/  UTMACMDFLUSH ;  /* 0x00000000000079b7 */ /* 0x0001e20000000000 */
[----:B--2---:R-:W-:Y:S04]  /*7c90*/  DEPBAR.LE SB0, 0x1 ;  /* 0x000080400000791a */ /* 0x004fe80000000000 */
.L_x_120:
[----:B------:R-:W-:Y:S05]  /*7ca0*/  BSYNC.RECONVERGENT B0 ;  /* 0x0000000000007941 */ /* 0x000fea0003800200 */
.L_x_119:
[----:B------:R-:W-:Y:S01]  /*7cb0*/  R2UR UR4, R88 ;  /* 0x00000000580472ca */ /* 0x000fe200000e0000 */
[----:B------:R-:W-:Y:S01]  /*7cc0*/  BAR.SYNC.DEFER_BLOCKING 0x1, 0x80 ;  /* 0x0042000000007b1d */ /* 0x000fe20000010000 */
[----:B------:R-:W-:Y:S01]  /*7cd0*/  ISETP.NE.AND P0, PT, R91, 0x2, PT ;  /* 0x000000025b00780c */ /* 0x000fe20003f05270 */
[----:B------:R-:W-:Y:S01]  /*7ce0*/  UISETP.NE.AND UP0, UPT, UR45, URZ, UPT ;  /* 0x000000ff2d00728c */ /* 0x000fe2000bf05270 */
[----:B------:R-:W-:Y:S01]  /*7cf0*/  ISETP.NE.AND P1, PT, R90, 0x4, PT ;  /* 0x000000045a00780c */ /* 0x000fe20003f25270 */
[----:B------:R-:W-:Y:S01]  /*7d00*/  UIADD3 UR24, UPT, UPT, UR37, UR63, URZ ;  /* 0x0000003f25187290 */ /* 0x000fe2000fffe0ff */
[----:B------:R-:W-:Y:S02]  /*7d10*/  SEL R3, RZ, 0x1, P0 ;  /* 0x00000001ff037807 */ /* 0x000fe40000000000 */
[----:B------:R-:W-:Y:S02]  /*7d20*/  SEL R0, RZ, 0x1, P1 ;  /* 0x00000001ff007807 */ /* 0x000fe40000800000 */
[----:B------:R-:W-:Y:S02]  /*7d30*/  LOP3.LUT R94, R94, R3, RZ, 0x3c, !PT ;  /* 0x000000035e5e7212 */ /* 0x000fe400078e3cff */
[----:B------:R-:W-:Y:S01]  /*7d40*/  LOP3.LUT R95, R95, R0, RZ, 0x3c, !PT ;  /* 0x000000005f5f7212 */ /* 0x000fe200078e3cff */
[----:B------:R-:W-:Y:S01]  /*7d50*/  UIADD3 UR20, UPT, UPT, UR38, UR4, URZ ;  /* 0x0000000426147290 */ /* 0x000fe2000fffe0ff */
[----:B------:R-:W-:Y:S02]  /*7d60*/  SEL R91, R91, RZ, P0 ;  /* 0x000000ff5b5b7207 */ /* 0x000fe40000000000 */
[----:B------:R-:W-:Y:S01]  /*7d70*/  SEL R36, R90, RZ, P1 ;  /* 0x000000ff5a247207 */ /* 0x000fe20000800000 */
[----:B------:R-:W-:Y:S01]  /*7d80*/  UMOV UR36, UR59 ;  /* 0x0000003b00247c82 */ /* 0x000fe20008000000 */
[----:B------:R-:W-:Y:S07]  /*7d90*/  BRA.U UP0, `(.L_x_121) ;  /* 0xffffffd500787547 */ /* 0x000fee000b83ffff */
[----:B------:R-:W-:Y:S05]  /*7da0*/  EXIT ;  /* 0x000000000000794d */ /* 0x000fea0003800000 */
.L_x_24:
[----:B--2---:R2:W3:Y:S02]  /*7db0*/  SYNCS.PHASECHK.TRANS64.TRYWAIT P0, [R3+URZ+0xd0], R2 ;  /* 0x0000d002030075a7 */ /* 0x0044e400080011ff */
[----:B---3--:R-:W-:Y:S05]  /*7dc0*/  @!P0 NANOSLEEP.SYNCS 0x989680 ;  /* 0x009896800000895d */ /* 0x008fea0003900000 */
[----:B------:R-:W3:Y:S02]  /*7dd0*/  @!P0 SYNCS.PHASECHK.TRANS64 P0, [R3+URZ+0xd0], R2 ;  /* 0x0000d002030085a7 */ /* 0x000ee400080010ff */
[----:B---3--:R-:W-:Y:S05]  /*7de0*/  @!P0 BRA `(.L_x_24) ;  /* 0xfffffffc00f08947 */ /* 0x008fea000383ffff */
[----:B------:R-:W-:Y:S05]  /*7df0*/  BRA `(.L_x_122) ;  /* 0xffffff9800f07947 */ /* 0x000fea000383ffff */
.L_x_27:
[----:B-1----:R-:W-:-:S07]  /*7e00*/  MOV R0, UR33 ;  /* 0x0000002100007c02 */ /* 0x002fce0008000f00 */
.L_x_123:
[----:B-1----:R1:W2:Y:S02]  /*7e10*/  SYNCS.PHASECHK.TRANS64.TRYWAIT P0, [R0+URZ+0x18], R3 ;  /* 0x00001803000075a7 */ /* 0x0022a400080011ff */
[----:B--2---:R-:W-:Y:S05]  /*7e20*/  @!P0 NANOSLEEP.SYNCS 0x989680 ;  /* 0x009896800000895d */ /* 0x004fea0003900000 */
[----:B------:R-:W2:Y:S02]  /*7e30*/  @!P0 SYNCS.PHASECHK.TRANS64 P0, [R0+URZ+0x18], R3 ;  /* 0x00001803000085a7 */ /* 0x000ea400080010ff */
[----:B--2---:R-:W-:Y:S05]  /*7e40*/  @!P0 BRA `(.L_x_123) ;  /* 0xfffffffc00f08947 */ /* 0x004fea000383ffff */
[----:B------:R-:W-:Y:S05]  /*7e50*/  BRA `(.L_x_26) ;  /* 0xffffff9c00487947 */ /* 0x000fea000383ffff */
.L_x_34:
[----:B-1----:R-:W-:-:S07]  /*7e60*/  MOV R0, UR17 ;  /* 0x0000001100007c02 */ /* 0x002fce0008000f00 */
.L_x_124:
[----:B-1----:R1:W2:Y:S02]  /*7e70*/  SYNCS.PHASECHK.TRANS64.TRYWAIT P0, [R0+URZ+0x18], R3 ;  /* 0x00001803000075a7 */ /* 0x0022a400080011ff */
[----:B--2---:R-:W-:Y:S05]  /*7e80*/  @!P0 NANOSLEEP.SYNCS 0x989680 ;  /* 0x009896800000895d */ /* 0x004fea0003900000 */
[----:B------:R-:W2:Y:S02]  /*7e90*/  @!P0 SYNCS.PHASECHK.TRANS64 P0, [R0+URZ+0x18], R3 ;  /* 0x00001803000085a7 */ /* 0x000ea400080010ff */
[----:B--2---:R-:W-:Y:S05]  /*7ea0*/  @!P0 BRA `(.L_x_124) ;  /* 0xfffffffc00f08947 */ /* 0x004fea000383ffff */
[----:B------:R-:W-:Y:S05]  /*7eb0*/  BRA `(.L_x_33) ;  /* 0xffffffa000087947 */ /* 0x000fea000383ffff */
.L_x_39:
[----:B-1----:R1:W2:Y:S02]  /*7ec0*/  SYNCS.PHASECHK.TRANS64.TRYWAIT P0, [R3+URZ+0x60], R0 ;  /* 0x00006000030075a7 */ /* 0x0022a400080011ff */
[----:B--2---:R-:W-:Y:S05]  /*7ed0*/  @!P0 NANOSLEEP.SYNCS 0x989680 ;  /* 0x009896800000895d */ /* 0x004fea0003900000 */
[----:B------:R-:W2:Y:S02]  /*7ee0*/  @!P0 SYNCS.PHASECHK.TRANS64 P0, [R3+URZ+0x60], R0 ;  /* 0x00006000030085a7 */ /* 0x000ea400080010ff */
[----:B--2---:R-:W-:Y:S05]  /*7ef0*/  @!P0 BRA `(.L_x_39) ;  /* 0xfffffffc00f08947 */ /* 0x004fea000383ffff */
[----:B------:R-:W-:Y:S05]  /*7f00*/  BRA `(.L_x_125) ;  /* 0xffffffa000b07947 */ /* 0x000fea000383ffff */
.L_x_43:
[----:B-1----:R-:W-:-:S07]  /*7f10*/  MOV R0, UR4 ;  /* 0x0000000400007c02 */ /* 0x002fce0008000f00 */
.L_x_126:
[----:B-1----:R1:W2:Y:S02]  /*7f20*/  SYNCS.PHASECHK.TRANS64.TRYWAIT P0, [R0+URZ], R3 ;  /* 0x00000003000075a7 */ /* 0x0022a400080011ff */
[----:B--2---:R-:W-:Y:S05]  /*7f30*/  @!P0 NANOSLEEP.SYNCS 0x989680 ;  /* 0x009896800000895d */ /* 0x004fea0003900000 */
[----:B------:R-:W2:Y:S02]  /*7f40*/  @!P0 SYNCS.PHASECHK.TRANS64 P0, [R0+URZ], R3 ;  /* 0x00000003000085a7 */ /* 0x000ea400080010ff */
[----:B--2---:R-:W-:Y:S05]  /*7f50*/  @!P0 BRA `(.L_x_126) ;  /* 0xfffffffc00f08947 */ /* 0x004fea000383ffff */
[----:B------:R-:W-:Y:S05]  /*7f60*/  BRA `(.L_x_127) ;  /* 0xffffffa800587947 */ /* 0x000fea000383ffff */
.L_x_44:
[----:B------:R-:W-:-:S07]  /*7f70*/  MOV R0, UR5 ;  /* 0x0000000500007c02 */ /* 0x000fce0008000f00 */
.L_x_128:
[----:B-1----:R1:W2:Y:S02]  /*7f80*/  SYNCS.PHASECHK.TRANS64.TRYWAIT P0, [R0+URZ], R3 ;  /* 0x00000003000075a7 */ /* 0x0022a400080011ff */
[----:B--2---:R-:W-:Y:S05]  /*7f90*/  @!P0 NANOSLEEP.SYNCS 0x989680 ;  /* 0x009896800000895d */ /* 0x004fea0003900000 */
[----:B------:R-:W2:Y:S02]  /*7fa0*/  @!P0 SYNCS.PHASECHK.TRANS64 P0, [R0+URZ], R3 ;  /* 0x00000003000085a7 */ /* 0x000ea400080010ff */
[----:B--2---:R-:W-:Y:S05]  /*7fb0*/  @!P0 BRA `(.L_x_128) ;  /* 0xfffffffc00f08947 */ /* 0x004fea000383ffff */
[----:B------:R-:W-:Y:S05]  /*7fc0*/  BRA `(.L_x_129) ;  /* 0xffffffa800647947 */ /* 0x000fea000383ffff */
.L_x_47:
[----:B-1----:R1:W2:Y:S02]  /*7fd0*/  SYNCS.PHASECHK.TRANS64.TRYWAIT P0, [R2+URZ+0xc0], R5 ;  /* 0x0000c005020075a7 */ /* 0x0022a400080011ff */
[----:B--2---:R-:W-:Y:S05]  /*7fe0*/  @!P0 NANOSLEEP.SYNCS 0x989680 ;  /* 0x009896800000895d */ /* 0x004fea0003900000 */
[----:B------:R-:W2:Y:S02]  /*7ff0*/  @!P0 SYNCS.PHASECHK.TRANS64 P0, [R2+URZ+0xc0], R5 ;  /* 0x0000c005020085a7 */ /* 0x000ea400080010ff */
[----:B--2---:R-:W-:Y:S05]  /*8000*/  @!P0 BRA `(.L_x_47) ;  /* 0xfffffffc00f08947 */ /* 0x004fea000383ffff */
[----:B------:R-:W-:Y:S05]  /*8010*/  BRA `(.L_x_130) ;  /* 0xffffffa800c07947 */ /* 0x000fea000383ffff */
.L_x_48:
[----:B------:R-:W-:-:S07]  /*8020*/  MOV R2, UR4 ;  /* 0x0000000400027c02 */ /* 0x000fce0008000f00 */
.L_x_131:
[----:B-1----:R1:W2:Y:S02]  /*8030*/  SYNCS.PHASECHK.TRANS64.TRYWAIT P0, [R2+URZ+0x70], R5 ;  /* 0x00007005020075a7 */ /* 0x0022a400080011ff */
[----:B--2---:R-:W-:Y:S05]  /*8040*/  @!P0 NANOSLEEP.SYNCS 0x989680 ;  /* 0x009896800000895d */ /* 0x004fea0003900000 */
[----:B------:R-:W2:Y:S02]  /*8050*/  @!P0 SYNCS.PHASECHK.TRANS64 P0, [R2+URZ+0x70], R5 ;  /* 0x00007005020085a7 */ /* 0x000ea400080010ff */
[----:B--2---:R-:W-:Y:S05]  /*8060*/  @!P0 BRA `(.L_x_131) ;  /* 0xfffffffc00f08947 */ /* 0x004fea000383ffff */
[----:B------:R-:W-:Y:S05]  /*8070*/  BRA `(.L_x_132) ;  /* 0xffffffa800d07947 */ /* 0x000fea000383ffff */
.L_x_49:
[----:B-1----:R1:W2:Y:S02]  /*8080*/  SYNCS.PHASECHK.TRANS64.TRYWAIT P1, [R2+URZ+0x60], R5 ;  /* 0x00006005020075a7 */ /* 0x0022a400080211ff */
[----:B--2---:R-:W-:Y:S05]  /*8090*/  @!P1 NANOSLEEP.SYNCS 0x989680 ;  /* 0x009896800000995d */ /* 0x004fea0003900000 */
[----:B------:R-:W2:Y:S02]  /*80a0*/  @!P1 SYNCS.PHASECHK.TRANS64 P1, [R2+URZ+0x60], R5 ;  /* 0x00006005020095a7 */ /* 0x000ea400080210ff */
[----:B--2---:R-:W-:Y:S05]  /*80b0*/  @!P1 BRA `(.L_x_49) ;  /* 0xfffffffc00f09947 */ /* 0x004fea000383ffff */
[----:B------:R-:W-:Y:S05]  /*80c0*/  BRA `(.L_x_133) ;  /* 0xffffffac00007947 */ /* 0x000fea000383ffff */
.L_x_52:
[----:B------:R-:W-:-:S07]  /*80d0*/  MOV R0, UR4 ;  /* 0x0000000400007c02 */ /* 0x000fce0008000f00 */
.L_x_134:
[----:B-1----:R1:W2:Y:S02]  /*80e0*/  SYNCS.PHASECHK.TRANS64.TRYWAIT P0, [R0+URZ+0x70], R3 ;  /* 0x00007003000075a7 */ /* 0x0022a400080011ff */
[----:B--2---:R-:W-:Y:S05]  /*80f0*/  @!P0 NANOSLEEP.SYNCS 0x989680 ;  /* 0x009896800000895d */ /* 0x004fea0003900000 */
[----:B------:R-:W2:Y:S02]  /*8100*/  @!P0 SYNCS.PHASECHK.TRANS64 P0, [R0+URZ+0x70], R3 ;  /* 0x00007003000085a7 */ /* 0x000ea400080010ff */
[----:B--2---:R-:W-:Y:S05]  /*8110*/  @!P0 BRA `(.L_x_134) ;  /* 0xfffffffc00f08947 */ /* 0x004fea000383ffff */
[----:B------:R-:W-:Y:S05]  /*8120*/  BRA `(.L_x_51) ;  /* 0xffffffac00547947 */ /* 0x000fea000383ffff */
.L_x_61:
[----:B-1----:R-:W-:-:S04]  /*8130*/  MOV R0, UR5 ;  /* 0x0000000500007c02 */ /* 0x002fc80008000f00 */
[----:B------:R1:W2:Y:S03]  /*8140*/  SYNCS.PHASECHK.TRANS64.TRYWAIT P0, [R0+URZ+0x8], R7 ;  /* 0x00000807000075a7 */ /* 0x0002a600080011ff */
[----:B--2---:R-:W-:Y:S05]  /*8150*/  @!P0 NANOSLEEP.SYNCS 0x989680 ;  /* 0x009896800000895d */ /* 0x004fea0003900000 */
[----:B------:R-:W2:Y:S02]  /*8160*/  @!P0 SYNCS.PHASECHK.TRANS64 P0, [R0+URZ+0x8], R7 ;  /* 0x00000807000085a7 */ /* 0x000ea400080010ff */
[----:B--2---:R-:W-:Y:S05]  /*8170*/  @!P0 BRA `(.L_x_61) ;  /* 0xfffffffc00ec8947 */ /* 0x004fea000383ffff */
[----:B------:R-:W-:Y:S05]  /*8180*/  BRA `(.L_x_60) ;  /* 0xffffffb000087947 */ /* 0x000fea000383ffff */
.L_x_63:
[----:B------:R-:W-:Y:S01]  /*8190*/  BSSY B0, `(.L_x_135) ;  /* 0x0000006000007945 */ /* 0x000fe20003800000 */
[----:B------:R-:W-:-:S07]  /*81a0*/  MOV R15, 0xffffffff ;  /* 0xffffffff000f7802 */ /* 0x000fce0000000f00 */
[----:B-1---5:R-:W-:Y:S05]  /*81b0*/  WARPSYNC.COLLECTIVE R15, `(.L_x_136) ;  /* 0x000000000f0c7348 */ /* 0x022fea0003c00000 */
[----:B------:R-:W-:Y:S02]  /*81c0*/  ELECT P6, UR79, PT ;  /* 0x00000000004f782f */ /* 0x000fe400038c0000 */
[----:B------:R-:W-:Y:S01]  /*81d0*/  MOV R14, UR79 ;  /* 0x0000004f000e7c02 */ /* 0x000fe20008000f00 */
[----:B-1---5:R-:W-:Y:S10]  /*81e0*/  ENDCOLLECTIVE ;  /* 0x000000000000791b */ /* 0x022ff40003800000 */
.L_x_136:
[----:B------:R-:W-:Y:S05]  /*81f0*/  BSYNC B0 ;  /* 0x0000000000007941 */ /* 0x000fea0003800000 */
.L_x_135:
[----:B------:R-:W-:Y:S05]  /*8200*/  BRA `(.L_x_137) ;  /* 0xffffffb000387947 */ /* 0x000fea000383ffff */
.L_x_65:
[----:B-1----:R-:W-:-:S04]  /*8210*/  MOV R0, UR5 ;  /* 0x0000000500007c02 */ /* 0x002fc80008000f00 */
[----:B------:R1:W2:Y:S03]  /*8220*/  SYNCS.PHASECHK.TRANS64.TRYWAIT P0, [R0+URZ+0x8], R5 ;  /* 0x00000805000075a7 */ /* 0x0002a600080011ff */
[----:B--2---:R-:W-:Y:S05]  /*8230*/  @!P0 NANOSLEEP.SYNCS 0x989680 ;  /* 0x009896800000895d */ /* 0x004fea0003900000 */
[----:B------:R-:W2:Y:S02]  /*8240*/  @!P0 SYNCS.PHASECHK.TRANS64 P0, [R0+URZ+0x8], R5 ;  /* 0x00000805000085a7 */ /* 0x000ea400080010ff */
[----:B--2---:R-:W-:Y:S05]  /*8250*/  @!P0 BRA `(.L_x_65) ;  /* 0xfffffffc00ec8947 */ /* 0x004fea000383ffff */
[----:B------:R-:W-:Y:S05]  /*8260*/  BRA `(.L_x_64) ;  /* 0xffffffb0003c7947 */ /* 0x000fea000383ffff */
.L_x_66:
[----:B-1----:R1:W2:Y:S02]  /*8270*/  SYNCS.PHASECHK.TRANS64.TRYWAIT P0, [R0+URZ+0x60], R5 ;  /* 0x00006005000075a7 */ /* 0x0022a400080011ff */
[----:B--2---:R-:W-:Y:S05]  /*8280*/  @!P0 NANOSLEEP.SYNCS 0x989680 ;  /* 0x009896800000895d */ /* 0x004fea0003900000 */
[----:B------:R-:W2:Y:S02]  /*8290*/  @!P0 SYNCS.PHASECHK.TRANS64 P0, [R0+URZ+0x60], R5 ;  /* 0x00006005000085a7 */ /* 0x000ea400080010ff */
[----:B--2---:R-:W-:Y:S05]  /*82a0*/  @!P0 BRA `(.L_x_66) ;  /* 0xfffffffc00f08947 */ /* 0x004fea000383ffff */
[----:B------:R-:W-:Y:S05]  /*82b0*/  BRA `(.L_x_138) ;  /* 0xffffffb400187947 */ /* 0x000fea000383ffff */
.L_x_68:
[----:B------:R-:W-:-:S07]  /*82c0*/  MOV R0, UR23 ;  /* 0x0000001700007c02 */ /* 0x000fce0008000f00 */
.L_x_139:
[----:B-1----:R1:W2:Y:S02]  /*82d0*/  SYNCS.PHASECHK.TRANS64.TRYWAIT P0, [R0+URZ+0xa0], R5 ;  /* 0x0000a005000075a7 */ /* 0x0022a400080011ff */
[----:B--2---:R-:W-:Y:S05]  /*82e0*/  @!P0 NANOSLEEP.SYNCS 0x989680 ;  /* 0x009896800000895d */ /* 0x004fea0003900000 */
[----:B------:R-:W2:Y:S02]  /*82f0*/  @!P0 SYNCS.PHASECHK.TRANS64 P0, [R0+URZ+0xa0], R5 ;  /* 0x0000a005000085a7 */ /* 0x000ea400080010ff */
[----:B--2---:R-:W-:Y:S05]  /*8300*/  @!P0 BRA `(.L_x_139) ;  /* 0xfffffffc00f08947 */ /* 0x004fea000383ffff */
[----:B------:R-:W-:Y:S05]  /*8310*/  BRA `(.L_x_140) ;  /* 0xffffffb400647947 */ /* 0x000fea000383ffff */
.L_x_71:
[----:B------:R-:W-:Y:S07]  /*8320*/  MOV R0, UR5 ;  /* 0x0000000500007c02 */ /* 0x000fee0008000f00 */
.L_x_141:
[----:B-1----:R1:W2:Y:S02]  /*8330*/  SYNCS.PHASECHK.TRANS64.TRYWAIT P0, [R0+URZ], R5 ;  /* 0x00000005000075a7 */ /* 0x0022a400080011ff */
[----:B--2---:R-:W-:Y:S05]  /*8340*/  @!P0 NANOSLEEP.SYNCS 0x989680 ;  /* 0x009896800000895d */ /* 0x004fea0003900000 */
[----:B------:R-:W2:Y:S02]  /*8350*/  @!P0 SYNCS.PHASECHK.TRANS64 P0, [R0+URZ], R5 ;  /* 0x00000005000085a7 */ /* 0x000ea400080010ff */
[----:B--2---:R-:W-:Y:S05]  /*8360*/  @!P0 BRA `(.L_x_141) ;  /* 0xfffffffc00f08947 */ /* 0x004fea000383ffff */
[----:B------:R-:W-:Y:S05]  /*8370*/  BRA `(.L_x_70) ;  /* 0xffffffb400787947 */ /* 0x000fea000383ffff */
.L_x_75:
[----:B-1----:R-:W-:-:S07]  /*8380*/  MOV R0, UR4 ;  /* 0x0000000400007c02 */ /* 0x002fce0008000f00 */
.L_x_142:
[----:B-1----:R1:W2:Y:S02]  /*8390*/  SYNCS.PHASECHK.TRANS64.TRYWAIT P0, [R0+URZ], R3 ;  /* 0x00000003000075a7 */ /* 0x0022a400080011ff */
[----:B--2---:R-:W-:Y:S05]  /*83a0*/  @!P0 NANOSLEEP.SYNCS 0x989680 ;  /* 0x009896800000895d */ /* 0x004fea0003900000 */
[----:B------:R-:W2:Y:S02]  /*83b0*/  @!P0 SYNCS.PHASECHK.TRANS64 P0, [R0+URZ], R3 ;  /* 0x00000003000085a7 */ /* 0x000ea400080010ff */
[----:B--2---:R-:W-:Y:S05]  /*83c0*/  @!P0 BRA `(.L_x_142) ;  /* 0xfffffffc00f08947 */ /* 0x004fea000383ffff */
[----:B------:R-:W-:Y:S05]  /*83d0*/  BRA `(.L_x_143) ;  /* 0xffffffb800447947 */ /* 0x000fea000383ffff */
.L_x_76:
[----:B------:R-:W-:-:S07]  /*83e0*/  MOV R0, UR5 ;  /* 0x0000000500007c02 */ /* 0x000fce0008000f00 */
.L_x_144:
[----:B-1----:R1:W2:Y:S02]  /*83f0*/  SYNCS.PHASECHK.TRANS64.TRYWAIT P0, [R0+URZ], R3 ;  /* 0x00000003000075a7 */ /* 0x0022a400080011ff */
[----:B--2---:R-:W-:Y:S05]  /*8400*/  @!P0 NANOSLEEP.SYNCS 0x989680 ;  /* 0x009896800000895d */ /* 0x004fea0003900000 */
[----:B------:R-:W2:Y:S02]  /*8410*/  @!P0 SYNCS.PHASECHK.TRANS64 P0, [R0+URZ], R3 ;  /* 0x00000003000085a7 */ /* 0x000ea400080010ff */
[----:B--2---:R-:W-:Y:S05]  /*8420*/  @!P0 BRA `(.L_x_144) ;  /* 0xfffffffc00f08947 */ /* 0x004fea000383ffff */
[----:B------:R-:W-:Y:S05]  /*8430*/  BRA `(.L_x_145) ;  /* 0xffffffb800507947 */ /* 0x000fea000383ffff */
.L_x_77:
[----:B------:R-:W-:-:S07]  /*8440*/  MOV R0, UR5 ;  /* 0x0000000500007c02 */ /* 0x000fce0008000f00 */
.L_x_146:
[----:B-1----:R1:W2:Y:S02]  /*8450*/  SYNCS.PHASECHK.TRANS64.TRYWAIT P0, [R0+URZ], R3 ;  /* 0x00000003000075a7 */ /* 0x0022a400080011ff */
[----:B--2---:R-:W-:Y:S05]  /*8460*/  @!P0 NANOSLEEP.SYNCS 0x989680 ;  /* 0x009896800000895d */ /* 0x004fea0003900000 */
[----:B------:R-:W2:Y:S02]  /*8470*/  @!P0 SYNCS.PHASECHK.TRANS64 P0, [R0+URZ], R3 ;  /* 0x00000003000085a7 */ /* 0x000ea400080010ff */
[----:B--2---:R-:W-:Y:S05]  /*8480*/  @!P0 BRA `(.L_x_146) ;  /* 0xfffffffc00f08947 */ /* 0x004fea000383ffff */
[----:B------:R-:W-:Y:S05]  /*8490*/  BRA `(.L_x_147) ;  /* 0xffffffb8005c7947 */ /* 0x000fea000383ffff */
.L_x_80:
[----:B------:R-:W-:-:S07]  /*84a0*/  MOV R0, UR17 ;  /* 0x0000001100007c02 */ /* 0x000fce0008000f00 */
.L_x_148:
[----:B-1----:R1:W2:Y:S02]  /*84b0*/  SYNCS.PHASECHK.TRANS64.TRYWAIT P1, [R0+URZ+0xe0], R3 ;  /* 0x0000e003000075a7 */ /* 0x0022a400080211ff */
[----:B--2---:R-:W-:Y:S05]  /*84c0*/  @!P1 NANOSLEEP.SYNCS 0x989680 ;  /* 0x009896800000995d */ /* 0x004fea0003900000 */
[----:B------:R-:W2:Y:S02]  /*84d0*/  @!P1 SYNCS.PHASECHK.TRANS64 P1, [R0+URZ+0xe0], R3 ;  /* 0x0000e003000095a7 */ /* 0x000ea400080210ff */
[----:B--2---:R-:W-:Y:S05]  /*84e0*/  @!P1 BRA `(.L_x_148) ;  /* 0xfffffffc00f09947 */ /* 0x004fea000383ffff */
[----:B------:R-:W-:Y:S05]  /*84f0*/  BRA `(.L_x_149) ;  /* 0xffffffb800a87947 */ /* 0x000fea000383ffff */
.L_x_85:
[----:B--2---:R2:W3:Y:S02]  /*8500*/  SYNCS.PHASECHK.TRANS64.TRYWAIT P0, [R12+URZ+0x60], R9 ;  /* 0x000060090c0075a7 */ /* 0x0044e400080011ff */
[----:B---3--:R-:W-:Y:S05]  /*8510*/  @!P0 NANOSLEEP.SYNCS 0x989680 ;  /* 0x009896800000895d */ /* 0x008fea0003900000 */
[----:B------:R-:W3:Y:S02]  /*8520*/  @!P0 SYNCS.PHASECHK.TRANS64 P0, [R12+URZ+0x60], R9 ;  /* 0x000060090c0085a7 */ /* 0x000ee400080010ff */
[----:B---3--:R-:W-:Y:S05]  /*8530*/  @!P0 BRA `(.L_x_85) ;  /* 0xfffffffc00f08947 */ /* 0x008fea000383ffff */
[----:B------:R-:W-:Y:S05]  /*8540*/  BRA `(.L_x_150) ;  /* 0xffffffbc00c87947 */ /* 0x000fea000383ffff */
.L_x_88:
[----:B------:R-:W-:Y:S07]  /*8550*/  MOV R0, UR21 ;  /* 0x0000001500007c02 */ /* 0x000fee0008000f00 */
.L_x_151:
[----:B--2---:R2:W3:Y:S02]  /*8560*/  SYNCS.PHASECHK.TRANS64.TRYWAIT P2, [R0+URZ+0x58], R11 ;  /* 0x0000580b000075a7 */ /* 0x0044e400080411ff */
[----:B---3--:R-:W-:Y:S05]  /*8570*/  @!P2 NANOSLEEP.SYNCS 0x989680 ;  /* 0x009896800000a95d */ /* 0x008fea0003900000 */
[----:B------:R-:W3:Y:S02]  /*8580*/  @!P2 SYNCS.PHASECHK.TRANS64 P2, [R0+URZ+0x58], R11 ;  /* 0x0000580b0000a5a7 */ /* 0x000ee400080410ff */
[----:B---3--:R-:W-:Y:S05]  /*8590*/  @!P2 BRA `(.L_x_151) ;  /* 0xfffffffc00f0a947 */ /* 0x008fea000383ffff */
[----:B------:R-:W-:Y:S05]  /*85a0*/  BRA `(.L_x_87) ;  /* 0xffffffc400307947 */ /* 0x000fea000383ffff */
.L_x_91:
[----:B--2---:R-:W-:Y:S07]  /*85b0*/  MOV R0, UR21 ;  /* 0x0000001500007c02 */ /* 0x004fee0008000f00 */
.L_x_152:
[----:B--2---:R2:W3:Y:S02]  /*85c0*/  SYNCS.PHASECHK.TRANS64.TRYWAIT P0, [R0+URZ+0x40], R9 ;  /* 0x00004009000075a7 */ /* 0x0044e400080011ff */
[----:B---3--:R-:W-:Y:S05]  /*85d0*/  @!P0 NANOSLEEP.SYNCS 0x989680 ;  /* 0x009896800000895d */ /* 0x008fea0003900000 */
[----:B------:R-:W3:Y:S02]  /*85e0*/  @!P0 SYNCS.PHASECHK.TRANS64 P0, [R0+URZ+0x40], R9 ;  /* 0x00004009000085a7 */ /* 0x000ee400080010ff */
[----:B---3--:R-:W-:Y:S05]  /*85f0*/  @!P0 BRA `(.L_x_152) ;  /* 0xfffffffc00f08947 */ /* 0x008fea000383ffff */
[----:B------:R-:W-:Y:S05]  /*8600*/  BRA `(.L_x_153) ;  /* 0xffffffc4008c7947 */ /* 0x000fea000383ffff */
.L_x_92:
[----:B------:R-:W-:Y:S07]  /*8610*/  MOV R0, UR21 ;  /* 0x0000001500007c02 */ /* 0x000fee0008000f00 */
.L_x_154:
[----:B--2---:R2:W3:Y:S02]  /*8620*/  SYNCS.PHASECHK.TRANS64.TRYWAIT P0, [R0+URZ+0x48], R9 ;  /* 0x00004809000075a7 */ /* 0x0044e400080011ff */
[----:B---3--:R-:W-:Y:S05]  /*8630*/  @!P0 NANOSLEEP.SYNCS 0x989680 ;  /* 0x009896800000895d */ /* 0x008fea0003900000 */
[----:B------:R-:W3:Y:S02]  /*8640*/  @!P0 SYNCS.PHASECHK.TRANS64 P0, [R0+URZ+0x48], R9 ;  /* 0x00004809000085a7 */ /* 0x000ee400080010ff */
[----:B---3--:R-:W-:Y:S05]  /*8650*/  @!P0 BRA `(.L_x_154) ;  /* 0xfffffffc00f08947 */ /* 0x008fea000383ffff */
[----:B------:R-:W-:Y:S05]  /*8660*/  BRA `(.L_x_155) ;  /* 0xffffffc400e47947 */ /* 0x000fea000383ffff */
.L_x_94:
[----:B------:R-:W-:-:S07]  /*8670*/  MOV R0, UR21 ;  /* 0x0000001500007c02 */ /* 0x000fce0008000f00 */
.L_x_156:
[----:B--2---:R2:W4:Y:S02]  /*8680*/  SYNCS.PHASECHK.TRANS64.TRYWAIT P0, [R0+URZ+0x40], R3 ;  /* 0x00004003000075a7 */ /* 0x00452400080011ff */
[----:B----4-:R-:W-:Y:S05]  /*8690*/  @!P0 NANOSLEEP.SYNCS 0x989680 ;  /* 0x009896800000895d */ /* 0x010fea0003900000 */
[----:B------:R-:W4:Y:S02]  /*86a0*/  @!P0 SYNCS.PHASECHK.TRANS64 P0, [R0+URZ+0x40], R3 ;  /* 0x00004003000085a7 */ /* 0x000f2400080010ff */
[----:B----4-:R-:W-:Y:S05]  /*86b0*/  @!P0 BRA `(.L_x_156) ;  /* 0xfffffffc00f08947 */ /* 0x010fea000383ffff */
[----:B------:R-:W-:Y:S05]  /*86c0*/  BRA `(.L_x_157) ;  /* 0xffffffc800707947 */ /* 0x000fea000383ffff */
.L_x_96:
[----:B-1----:R1:W2:Y:S02]  /*86d0*/  SYNCS.PHASECHK.TRANS64.TRYWAIT P0, [R3+URZ+0x60], R0 ;  /* 0x00006000030075a7 */ /* 0x0022a400080011ff */
[----:B--2---:R-:W-:Y:S05]  /*86e0*/  @!P0 NANOSLEEP.SYNCS 0x989680 ;  /* 0x009896800000895d */ /* 0x004fea0003900000 */
[----:B------:R-:W2:Y:S02]  /*86f0*/  @!P0 SYNCS.PHASECHK.TRANS64 P0, [R3+URZ+0x60], R0 ;  /* 0x00006000030085a7 */ /* 0x000ea400080010ff */
[----:B--2---:R-:W-:Y:S05]  /*8700*/  @!P0 BRA `(.L_x_96) ;  /* 0xfffffffc00f08947 */ /* 0x004fea000383ffff */
[----:B------:R-:W-:Y:S05]  /*8710*/  BRA `(.L_x_158) ;  /* 0xffffffcc002c7947 */ /* 0x000fea000383ffff */
.L_x_107:
[----:B-1----:R1:W2:Y:S02]  /*8720*/  SYNCS.PHASECHK.TRANS64.TRYWAIT P1, [R3+URZ+0x30], R0 ;  /* 0x00003000030075a7 */ /* 0x0022a400080211ff */
[----:B--2---:R-:W-:Y:S05]  /*8730*/  @!P1 NANOSLEEP.SYNCS 0x989680 ;  /* 0x009896800000995d */ /* 0x004fea0003900000 */
[----:B------:R-:W2:Y:S02]  /*8740*/  @!P1 SYNCS.PHASECHK.TRANS64 P1, [R3+URZ+0x30], R0 ;  /* 0x00003000030095a7 */ /* 0x000ea400080210ff */
[----:B--2---:R-:W-:Y:S05]  /*8750*/  @!P1 BRA `(.L_x_107) ;  /* 0xfffffffc00f09947 */ /* 0x004fea000383ffff */
[----:B------:R-:W-:Y:S05]  /*8760*/  BRA `(.L_x_106) ;  /* 0xffffffd800987947 */ /* 0x000fea000383ffff */
.L_x_109:
[----:B-1----:R1:W4:Y:S02]  /*8770*/  SYNCS.PHASECHK.TRANS64.TRYWAIT P0, [R90+URZ+0x80], R5 ;  /* 0x000080055a0075a7 */ /* 0x00232400080011ff */
[----:B----4-:R-:W-:Y:S05]  /*8780*/  @!P0 NANOSLEEP.SYNCS 0x989680 ;  /* 0x009896800000895d */ /* 0x010fea0003900000 */
[----:B------:R-:W4:Y:S02]  /*8790*/  @!P0 SYNCS.PHASECHK.TRANS64 P0, [R90+URZ+0x80], R5 ;  /* 0x000080055a0085a7 */ /* 0x000f2400080010ff */
[----:B----4-:R-:W-:Y:S05]  /*87a0*/  @!P0 BRA `(.L_x_109) ;  /* 0xfffffffc00f08947 */ /* 0x010fea000383ffff */
[----:B------:R-:W-:Y:S05]  /*87b0*/  BRA `(.L_x_108) ;  /* 0xffffffd800ec7947 */ /* 0x000fea000383ffff */
.L_x_117:
[----:B--2---:R2:W3:Y:S02]  /*87c0*/  SYNCS.PHASECHK.TRANS64.TRYWAIT P0, [R109+URZ+0x30], R2 ;  /* 0x000030026d0075a7 */ /* 0x0044e400080011ff */
[----:B---3--:R-:W-:Y:S05]  /*87d0*/  @!P0 NANOSLEEP.SYNCS 0x989680 ;  /* 0x009896800000895d */ /* 0x008fea0003900000 */
[----:B------:R-:W3:Y:S02]  /*87e0*/  @!P0 SYNCS.PHASECHK.TRANS64 P0, [R109+URZ+0x30], R2 ;  /* 0x000030026d0085a7 */ /* 0x000ee400080010ff */
[----:B---3--:R-:W-:Y:S05]  /*87f0*/  @!P0 BRA `(.L_x_117) ;  /* 0xfffffffc00f08947 */ /* 0x008fea000383ffff */
[----:B------:R-:W-:Y:S05]  /*8800*/  BRA `(.L_x_116) ;  /* 0xffffffe400f47947 */ /* 0x000fea000383ffff */
        .weak           $__internal_0_$__cuda_sm10x_tcgen05_guardrail_trap_col_being_dealloced_not_returned_by_alloc
        .type           $__internal_0_$__cuda_sm10x_tcgen05_guardrail_trap_col_being_dealloced_not_returned_by_alloc,@function
        .size           $__internal_0_$__cuda_sm10x_tcgen05_guardrail_trap_col_being_dealloced_not_returned_by_alloc,($__internal_1_$__cuda_sm10x_tcgen05_guardrail_trap_phase_invalid_during_alloc - $__internal_0_$__cuda_sm10x_tcgen05_guardrail_trap_col_being_dealloced_not_returned_by_alloc)
$__internal_0_$__cuda_sm10x_tcgen05_guardrail_trap_col_being_dealloced_not_returned_by_alloc:
[----:B------:R-:W-:Y:S05]  /*8810*/  BPT.TRAP 0x1 ;  /* 0x000000040000795c */ /* 0x000fea0000300000 */
[----:B------:R-:W-:-:S04]  /*8820*/  HFMA2 R3, -RZ, RZ, 0, 0 ;  /* 0x00000000ff037431 */ /* 0x000fc800000001ff */
[----:B------:R-:W-:Y:S05]  /*8830*/  RET.REL.NODEC R2 `(_ZN7cutlass13device_kernelINS_4gemm6kernel13GemmUniversalIN4cute5tupleIJiiiiEEENS1_10collective13CollectiveMmaINS1_35MainloopSm100TmaUmmaWarpSpecializedILi3ELi2ELi4ENS5_IJNS4_1CILi2EEESB_NSA_ILi1EEEEEEEENS5_IJNSA_ILi128EEESF_NSA_ILi64EEEEEENS_12float_e5m2_tENS5_IJlSC_lEEESI_SJ_NS4_8TiledMMAINS4_8MMA_AtomIJNS4_10MMA_TraitsINS4_25SM100_MMA_F8F6F4_2x1SM_SSEJSI_SI_fSF_SF_NS4_17integral_constantINS4_4UMMA5MajorELSQ_0EEESR_NSO_INSP_7ScaleInELSS_0EEEST_EEEEEENS4_6LayoutINS5_IJSC_SC_SC_EEENS5_IJNSA_ILi0EEESY_SY_EEEEENS5_IJNS4_10UnderscoreES11_S11_EEEEENS4_28SM100_TMA_2SM_LOAD_MULTICASTENS4_14ComposedLayoutINS4_7SwizzleILi2ELi4ELi3EEENS4_18smem_ptr_flag_bitsILi8EEENSW_INS5_IJNSA_ILi8EEESG_EEENS5_IJSG_SC_EEEEEEEvNS4_8identityENS4_18SM100_TMA_2SM_LOADES1E_vS1F_EENS_8epilogue10collective18CollectiveEpilogueINS1I_23Sm100TmaWarpSpecializedILi2ELi2ELi32ELb0ELb0EEEJNS5_IJSG_SF_SG_EEENS5_IJNSW_ISG_SC_EENSW_INS5_IJNSA_ILi32EEESB_EEENS5_IJSC_SG_EEEEEEEESI_SJ_SI_SJ_NS1I_6fusion15FusionCallbacksIS1M_NS1U_17LinearCombinationISI_fSI_fLNS_15FloatRoundStyleE2EEES1N_S1T_JEEENS4_5SM1004TMEM4LOAD26SM100_TMEM_LOAD_32dp32b32xENS4_13SM90_TMA_LOADENS15_INS16_ILi1ELi4ELi3EEES19_NSW_INS5_IJS1A_S1P_EEENS5_IJS1P_SC_EEEEEEENS4_39AutoVectorizingCopyWithAssumedAlignmentILi128EEENS4_14SM90_TMA_STOREES29_S2B_S2B_EEEvvEEEEvNT_6ParamsE) ;  /* 0xffffff7402f07950 */ /* 0x000fea0003c3ffff */
        .weak           $__internal_1_$__cuda_sm10x_tcgen05_guardrail_trap_phase_invalid_during_alloc
        .type           $__internal_1_$__cuda_sm10x_tcgen05_guardrail_trap_phase_invalid_during_alloc,@function
        .size           $__internal_1_$__cuda_sm10x_tcgen05_guardrail_trap_phase_invalid_during_alloc,($__internal_2_$__cuda_sm10x_tcgen05_guardrail_trap_unallocated_columns_being_dealloced - $__internal_1_$__cuda_sm10x_tcgen05_guardrail_trap_phase_invalid_during_alloc)
$__internal_1_$__cuda_sm10x_tcgen05_guardrail_trap_phase_invalid_during_alloc:
[----:B------:R-:W-:Y:S05]  /*8840*/  BPT.TRAP 0x1 ;  /* 0x000000040000795c */ /* 0x000fea0000300000 */
[----:B------:R-:W-:-:S04]  /*8850*/  MOV R5, 0x0 ;  /* 0x0000000000057802 */ /* 0x000fc80000000f00 */
[----:B------:R-:W-:Y:S05]  /*8860*/  RET.REL.NODEC R4 `(_ZN7cutlass13device_kernelINS_4gemm6kernel13GemmUniversalIN4cute5tupleIJiiiiEEENS1_10collective13CollectiveMmaINS1_35MainloopSm100TmaUmmaWarpSpecializedILi3ELi2ELi4ENS5_IJNS4_1CILi2EEESB_NSA_ILi1EEEEEEEENS5_IJNSA_ILi128EEESF_NSA_ILi64EEEEEENS_12float_e5m2_tENS5_IJlSC_lEEESI_SJ_NS4_8TiledMMAINS4_8MMA_AtomIJNS4_10MMA_TraitsINS4_25SM100_MMA_F8F6F4_2x1SM_SSEJSI_SI_fSF_SF_NS4_17integral_constantINS4_4UMMA5MajorELSQ_0EEESR_NSO_INSP_7ScaleInELSS_0EEEST_EEEEEENS4_6LayoutINS5_IJSC_SC_SC_EEENS5_IJNSA_ILi0EEESY_SY_EEEEENS5_IJNS4_10UnderscoreES11_S11_EEEEENS4_28SM100_TMA_2SM_LOAD_MULTICASTENS4_14ComposedLayoutINS4_7SwizzleILi2ELi4ELi3EEENS4_18smem_ptr_flag_bitsILi8EEENSW_INS5_IJNSA_ILi8EEESG_EEENS5_IJSG_SC_EEEEEEEvNS4_8identityENS4_18SM100_TMA_2SM_LOADES1E_vS1F_EENS_8epilogue10collective18CollectiveEpilogueINS1I_23Sm100TmaWarpSpecializedILi2ELi2ELi32ELb0ELb0EEEJNS5_IJSG_SF_SG_EEENS5_IJNSW_ISG_SC_EENSW_INS5_IJNSA_ILi32EEESB_EEENS5_IJSC_SG_EEEEEEEESI_SJ_SI_SJ_NS1I_6fusion15FusionCallbacksIS1M_NS1U_17LinearCombinationISI_fSI_fLNS_15FloatRoundStyleE2EEES1N_S1T_JEEENS4_5SM1004TMEM4LOAD26SM100_TMEM_LOAD_32dp32b32xENS4_13SM90_TMA_LOADENS15_INS16_ILi1ELi4ELi3EEES19_NSW_INS5_IJS1A_S1P_EEENS5_IJS1P_SC_EEEEEEENS4_39AutoVectorizingCopyWithAssumedAlignmentILi128EEENS4_14SM90_TMA_STOREES29_S2B_S2B_EEEvvEEEEvNT_6ParamsE) ;  /* 0xffffff7404e47950 */ /* 0x000fea0003c3ffff */
        .weak           $__internal_2_$__cuda_sm10x_tcgen05_guardrail_trap_unallocated_columns_being_dealloced
        .type           $__internal_2_$__cuda_sm10x_tcgen05_guardrail_trap_unallocated_columns_being_dealloced,@function
        .size           $__internal_2_$__cuda_sm10x_tcgen05_guardrail_trap_unallocated_columns_being_dealloced,(.L_x_160 - $__internal_2_$__cuda_sm10x_tcgen05_guardrail_trap_unallocated_columns_being_dealloced)
$__internal_2_$__cuda_sm10x_tcgen05_guardrail_trap_unallocated_columns_being_dealloced:
[----:B------:R-:W-:Y:S05]  /*8870*/  BPT.TRAP 0x1 ;  /* 0x000000040000795c */ /* 0x000fea0000300000 */
[----:B------:R-:W-:-:S04]  /*8880*/  HFMA2 R3, -RZ, RZ, 0, 0 ;  /* 0x00000000ff037431 */ /* 0x000fc800000001ff */
[----:B------:R-:W-:Y:S05]  /*8890*/  RET.REL.NODEC R2 `(_ZN7cutlass13device_kernelINS_4gemm6kernel13GemmUniversalIN4cute5tupleIJiiiiEEENS1_10collective13CollectiveMmaINS1_35MainloopSm100TmaUmmaWarpSpecializedILi3ELi2ELi4ENS5_IJNS4_1CILi2EEESB_NSA_ILi1EEEEEEEENS5_IJNSA_ILi128EEESF_NSA_ILi64EEEEEENS_12float_e5m2_tENS5_IJlSC_lEEESI_SJ_NS4_8TiledMMAINS4_8MMA_AtomIJNS4_10MMA_TraitsINS4_25SM100_MMA_F8F6F4_2x1SM_SSEJSI_SI_fSF_SF_NS4_17integral_constantINS4_4UMMA5MajorELSQ_0EEESR_NSO_INSP_7ScaleInELSS_0EEEST_EEEEEENS4_6LayoutINS5_IJSC_SC_SC_EEENS5_IJNSA_ILi0EEESY_SY_EEEEENS5_IJNS4_10UnderscoreES11_S11_EEEEENS4_28SM100_TMA_2SM_LOAD_MULTICASTENS4_14ComposedLayoutINS4_7SwizzleILi2ELi4ELi3EEENS4_18smem_ptr_flag_bitsILi8EEENSW_INS5_IJNSA_ILi8EEESG_EEENS5_IJSG_SC_EEEEEEEvNS4_8identityENS4_18SM100_TMA_2SM_LOADES1E_vS1F_EENS_8epilogue10collective18CollectiveEpilogueINS1I_23Sm100TmaWarpSpecializedILi2ELi2ELi32ELb0ELb0EEEJNS5_IJSG_SF_SG_EEENS5_IJNSW_ISG_SC_EENSW_INS5_IJNSA_ILi32EEESB_EEENS5_IJSC_SG_EEEEEEEESI_SJ_SI_SJ_NS1I_6fusion15FusionCallbacksIS1M_NS1U_17LinearCombinationISI_fSI_fLNS_15FloatRoundStyleE2EEES1N_S1T_JEEENS4_5SM1004TMEM4LOAD26SM100_TMEM_LOAD_32dp32b32xENS4_13SM90_TMA_LOADENS15_INS16_ILi1ELi4ELi3EEES19_NSW_INS5_IJS1A_S1P_EEENS5_IJS1P_SC_EEEEEEENS4_39AutoVectorizingCopyWithAssumedAlignmentILi128EEENS4_14SM90_TMA_STOREES29_S2B_S2B_EEEvvEEEEvNT_6ParamsE) ;  /* 0xffffff7402d87950 */ /* 0x000fea0003c3ffff */
.L_x_159:
[----:B------:R-:W-:-:S00]  /*88a0*/  BRA `(.L_x_159) ;  /* 0xfffffffc00fc7947 */ /* 0x000fc0000383ffff */
[----:B------:R-:W-:-:S00]  /*88b0*/  NOP ;  /* 0x0000000000007918 */ /* 0x000fc00000000000 */
        /* <DEDUP_REMOVED lines=12> */
.L_x_160:


//--------------------- .nv.global.init           --------------------------
	.section	.nv.global.init,"aw",@progbits
.nv.global.init:
	.type		$str$27,@object
	.size		$str$27,($str$28 - $str$27)
$str$27:
        /*0000*/ 	.byte	0x28, 0x61, 0x64, 0x64, 0x72, 0x65, 0x73, 0x73, 0x20, 0x26, 0x20, 0x6d, 0x61, 0x73, 0x6b, 0x29
        /*0010*/ 	.byte	0x20, 0x3d, 0x3d, 0x20, 0x30, 0x00
	.type		$str$28,@object
	.size		$str$28,($str$26 - $str$28)
$str$28:
        /*0016*/ 	.byte	0x2f, 0x74, 0x6d, 0x70, 0x2f, 0x63, 0x75, 0x74, 0x6c, 0x61, 0x73, 0x73, 0x5f, 0x73, 0x77, 0x65
        /*0026*/ 	.byte	0x65, 0x70, 0x5f, 0x73, 0x72, 0x63, 0x2f, 0x69, 0x6e, 0x63, 0x6c, 0x75, 0x64, 0x65, 0x2f, 0x63
        /*0036*/ 	.byte	0x75, 0x74, 0x65, 0x2f, 0x70, 0x6f, 0x69, 0x6e, 0x74, 0x65, 0x72, 0x5f, 0x66, 0x6c, 0x61, 0x67
        /*0046*/ 	.byte	0x67, 0x65, 0x64, 0x2e, 0x68, 0x70, 0x70, 0x00
	.type		$str$26,@object
	.size		$str$26,($str$25 - $str$26)
$str$26:
        /*004e*/ 	.byte	0x2f, 0x74, 0x6d, 0x70, 0x2f, 0x63, 0x75, 0x74, 0x6c, 0x61, 0x73, 0x73, 0x5f, 0x73, 0x77, 0x65
        /*005e*/ 	.byte	0x65, 0x70, 0x5f, 0x73, 0x72, 0x63, 0x2f, 0x69, 0x6e, 0x63, 0x6c, 0x75, 0x64, 0x65, 0x2f, 0x63
        /*006e*/ 	.byte	0x75, 0x74, 0x65, 0x2f, 0x61, 0x74, 0x6f, 0x6d, 0x2f, 0x63, 0x6f, 0x70, 0x79, 0x5f, 0x74, 0x72
        /*007e*/ 	.byte	0x61, 0x69, 0x74, 0x73, 0x5f, 0x73, 0x6d, 0x31, 0x30, 0x30, 0x2e, 0x68, 0x70, 0x70, 0x00
	.type		$str$25,@object
	.size		$str$25,(__unnamed_1 - $str$25)
$str$25:
        /*008d*/ 	.byte	0x28, 0x28, 0x75, 0x69, 0x6e, 0x74, 0x33, 0x32, 0x5f, 0x74, 0x28, 0x74, 0x68, 0x72, 0x65, 0x61
        /*009d*/ 	.byte	0x64, 0x49, 0x64, 0x78, 0x2e, 0x78, 0x29, 0x20, 0x2f, 0x20, 0x33, 0x32, 0x29, 0x20, 0x25, 0x20
        /*00ad*/ 	.byte	0x34, 0x29, 0x20, 0x3d, 0x3d, 0x20, 0x28, 0x28, 0x28, 0x74, 0x6d, 0x65, 0x6d, 0x5f, 0x61, 0x64
        /*00bd*/ 	.byte	0x64, 0x72, 0x20, 0x3e, 0x3e, 0x20, 0x31, 0x36, 0x29, 0x20, 0x2f, 0x20, 0x33, 0x32, 0x29, 0x20
        /*00cd*/ 	.byte	0x25, 0x20, 0x34, 0x29, 0x00
	.type		__unnamed_1,@object
	.size		__unnamed_1,(__unnamed_2 - __unnamed_1)
__unnamed_1:
        /*00d2*/ 	.byte	0x61, 0x75, 0x74, 0x6f, 0x20, 0x63, 0x75, 0x74, 0x65, 0x3a, 0x3a, 0x61, 0x73, 0x5f, 0x70, 0x6f
        /* <DEDUP_REMOVED lines=24> */
        /*0262*/ 	.byte	0x3a, 0x3a, 0x43, 0x3c, 0x34, 0x30, 0x39, 0x36, 0x3e, 0x3e, 0x3e, 0x3e, 0x5d, 0x00
	.type		__unnamed_2,@object
	.size		__unnamed_2,(.L_2 - __unnamed_2)
__unnamed_2:
        /* <DEDUP_REMOVED lines=40> */
        /*04f0*/ 	.byte	0x74, 0x65, 0x3a, 0x3a, 0x43, 0x3c, 0x30, 0x3e, 0x3e, 0x3e, 0x3e, 0x5d, 0x00
.L_2:


//--------------------- .nv.shared._ZN7cutlass13device_kernelINS_4gemm6kernel13GemmUniversalIN4cute5tupleIJiiiiEEENS1_10collective13CollectiveMmaINS1_35MainloopSm100TmaUmmaWarpSpecializedILi3ELi2ELi4ENS5_IJNS4_1CILi2EEESB_NSA_ILi1EEEEEEEENS5_IJNSA_ILi128EEESF_NSA_ILi64EEEEEENS_12float_e5m2_tENS5_IJlSC_lEEESI_SJ_NS4_8TiledMMAINS4_8MMA_AtomIJNS4_10MMA_TraitsINS4_25SM100_MMA_F8F6F4_2x1SM_SSEJSI_SI_fSF_SF_NS4_17integral_constantINS4_4UMMA5MajorELSQ_0EEESR_NSO_INSP_7ScaleInELSS_0EEEST_EEEEEENS4_6LayoutINS5_IJSC_SC_SC_EEENS5_IJNSA_ILi0EEESY_SY_EEEEENS5_IJNS4_10UnderscoreES11_S11_EEEEENS4_28SM100_TMA_2SM_LOAD_MULTICASTENS4_14ComposedLayoutINS4_7SwizzleILi2ELi4ELi3EEENS4_18smem_ptr_flag_bitsILi8EEENSW_INS5_IJNSA_ILi8EEESG_EEENS5_IJSG_SC_EEEEEEEvNS4_8identityENS4_18SM100_TMA_2SM_LOADES1E_vS1F_EENS_8epilogue10collective18CollectiveEpilogueINS1I_23Sm100TmaWarpSpecializedILi2ELi2ELi32ELb0ELb0EEEJNS5_IJSG_SF_SG_EEENS5_IJNSW_ISG_SC_EENSW_INS5_IJNSA_ILi32EEESB_EEENS5_IJSC_SG_EEEEEEEESI_SJ_SI_SJ_NS1I_6fusion15FusionCallbacksIS1M_NS1U_17LinearCombinationISI_fSI_fLNS_15FloatRoundStyleE2EEES1N_S1T_JEEENS4_5SM1004TMEM4LOAD26SM100_TMEM_LOAD_32dp32b32xENS4_13SM90_TMA_LOADENS15_INS16_ILi1ELi4ELi3EEES19_NSW_INS5_IJS1A_S1P_EEENS5_IJS1P_SC_EEEEEEENS4_39AutoVectorizingCopyWithAssumedAlignmentILi128EEENS4_14SM90_TMA_STOREES29_S2B_S2B_EEEvvEEEEvNT_6ParamsE --------------------------
	.section	.nv.shared._ZN7cutlass13device_kernelINS_4gemm6kernel13GemmUniversalIN4cute5tupleIJiiiiEEENS1_10collective13CollectiveMmaINS1_35MainloopSm100TmaUmmaWarpSpecializedILi3ELi2ELi4ENS5_IJNS4_1CILi2EEESB_NSA_ILi1EEEEEEEENS5_IJNSA_ILi128EEESF_NSA_ILi64EEEEEENS_12float_e5m2_tENS5_IJlSC_lEEESI_SJ_NS4_8TiledMMAINS4_8MMA_AtomIJNS4_10MMA_TraitsINS4_25SM100_MMA_F8F6F4_2x1SM_SSEJSI_SI_fSF_SF_NS4_17integral_constantINS4_4UMMA5MajorELSQ_0EEESR_NSO_INSP_7ScaleInELSS_0EEEST_EEEEEENS4_6LayoutINS5_IJSC_SC_SC_EEENS5_IJNSA_ILi0EEESY_SY_EEEEENS5_IJNS4_10UnderscoreES11_S11_EEEEENS4_28SM100_TMA_2SM_LOAD_MULTICASTENS4_14ComposedLayoutINS4_7SwizzleILi2ELi4ELi3EEENS4_18smem_ptr_flag_bitsILi8EEENSW_INS5_IJNSA_ILi8EEESG_EEENS5_IJSG_SC_EEEEEEEvNS4_8identityENS4_18SM100_TMA_2SM_LOADES1E_vS1F_EENS_8epilogue10collective18CollectiveEpilogueINS1I_23Sm100TmaWarpSpecializedILi2ELi2ELi32ELb0ELb0EEEJNS5_IJSG_SF_SG_EEENS5_IJNSW_ISG_SC_EENSW_INS5_IJNSA_ILi32EEESB_EEENS5_IJSC_SG_EEEEEEEESI_SJ_SI_SJ_NS1I_6fusion15FusionCallbacksIS1M_NS1U_17LinearCombinationISI_fSI_fLNS_15FloatRoundStyleE2EEES1N_S1T_JEEENS4_5SM1004TMEM4LOAD26SM100_TMEM_LOAD_32dp32b32xENS4_13SM90_TMA_LOADENS15_INS16_ILi1ELi4ELi3EEES19_NSW_INS5_IJS1A_S1P_EEENS5_IJS1P_SC_EEEEEEENS4_39AutoVectorizingCopyWithAssumedAlignmentILi128EEENS4_14SM90_TMA_STOREES29_S2B_S2B_EEEvvEEEEvNT_6ParamsE,"aw",@nobits
	.sectionflags	@""
	.align	16
	.zero		1024


//--------------------- .nv.shared.reserved.0     --------------------------
	.section	.nv.shared.reserved.0,"aw",@nobits
	.weak		__nv_reservedSMEM_offset_0_alias
	.size		__nv_reservedSMEM_offset_0_alias, 0, 64
	.other		__nv_reservedSMEM_offset_0_alias,@"STO_CUDA_RESERVED_SHARED STV_DEFAULT"
__nv_reservedSMEM_offset_0_alias:
	.zero		0
.nv.shared.reserved.0:
	.zero		64
	.weak		__nv_reservedSMEM_tcgen05_partition
	.type		__nv_reservedSMEM_tcgen05_partition,@object
	.size		__nv_reservedSMEM_tcgen05_partition,(.L_0 - __nv_reservedSMEM_tcgen05_partition)
__nv_reservedSMEM_tcgen05_partition:
	.zero		32
.L_0:


//--------------------- .nv.global                --------------------------
	.section	.nv.global,"aw",@nobits
.nv.global:
	.type		_ZN40_INTERNAL_47c713b3_4_k_cu_3171015e_100294cute1_E,@object
	.size		_ZN40_INTERNAL_47c713b3_4_k_cu_3171015e_100294cute1_E,(_ZN40_INTERNAL_47c713b3_4_k_cu_3171015e_100294cuda3std3__45__cpo6cbeginE - _ZN40_INTERNAL_47c713b3_4_k_cu_3171015e_100294cute1_E)
_ZN40_INTERNAL_47c713b3_4_k_cu_3171015e_100294cute1_E:
	.zero		1
	.type		_ZN40_INTERNAL_47c713b3_4_k_cu_3171015e_100294cuda3std3__45__cpo6cbeginE,@object
	.size		_ZN40_INTERNAL_47c713b3_4_k_cu_3171015e_100294cuda3std3__45__cpo6cbeginE,(_ZN40_INTERNAL_47c713b3_4_k_cu_3171015e_100294cuda3std3__48in_placeE - _ZN40_INTERNAL_47c713b3_4_k_cu_3171015e_100294cuda3std3__45__cpo6cbeginE)
_ZN40_INTERNAL_47c713b3_4_k_cu_3171015e_100294cuda3std3__45__cpo6cbeginE:
	.zero		1
	.type		_ZN40_INTERNAL_47c713b3_4_k_cu_3171015e_100294cuda3std3__48in_placeE,@object
	.size		_ZN40_INTERNAL_47c713b3_4_k_cu_3171015e_100294cuda3std3__48in_placeE,(_ZN40_INTERNAL_47c713b3_4_k_cu_3171015e_100294cuda3std6ranges3__45__cpo9iter_moveE - _ZN40_INTERNAL_47c713b3_4_k_cu_3171015e_100294cuda3std3__48in_placeE)
_ZN40_INTERNAL_47c713b3_4_k_cu_3171015e_100294cuda3std3__48in_placeE:
	.zero		1
	.type		_ZN40_INTERNAL_47c713b3_4_k_cu_3171015e_100294cuda3std6ranges3__45__cpo9iter_moveE,@object
	.size		_ZN40_INTERNAL_47c713b3_4_k_cu_3171015e_100294cuda3std6ranges3__45__cpo9iter_moveE,(_ZN40_INTERNAL_47c713b3_4_k_cu_3171015e_100294cuda3std3__45__cpo5beginE - _ZN40_INTERNAL_47c713b3_4_k_cu_3171015e_100294cuda3std6ranges3__45__cpo9iter_moveE)
_ZN40_INTERNAL_47c713b3_4_k_cu_3171015e_100294cuda3std6ranges3__45__cpo9iter_moveE:
	.zero		1
	.type		_ZN40_INTERNAL_47c713b3_4_k_cu_3171015e_100294cuda3std3__45__cpo5beginE,@object
	.size		_ZN40_INTERNAL_47c713b3_4_k_cu_3171015e_100294cuda3std3__45__cpo5beginE,(_ZN40_INTERNAL_47c713b3_4_k_cu_3171015e_100294cuda3std3__442_GLOBAL__N__47c713b3_4_k_cu_3171015e_100296ignoreE - _ZN40_INTERNAL_47c713b3_4_k_cu_3171015e_100294cuda3std3__45__cpo5beginE)
_ZN40_INTERNAL_47c713b3_4_k_cu_3171015e_100294cuda3std3__45__cpo5beginE:
	.zero		1
	.type		_ZN40_INTERNAL_47c713b3_4_k_cu_3171015e_100294cuda3std3__442_GLOBAL__N__47c713b3_4_k_cu_3171015e_100296ignoreE,@object
	.size		_ZN40_INTERNAL_47c713b3_4_k_cu_3171015e_100294cuda3std3__442_GLOBAL__N__47c713b3_4_k_cu_3171015e_100296ignoreE,(_ZN40_INTERNAL_47c713b3_4_k_cu_3171015e_100294cute7productE - _ZN40_INTERNAL_47c713b3_4_k_cu_3171015e_100294cuda3std3__442_GLOBAL__N__47c713b3_4_k_cu_3171015e_100296ignoreE)
_ZN40_INTERNAL_47c713b3_4_k_cu_3171015e_100294cuda3std3__442_GLOBAL__N__47c713b3_4_k_cu_3171015e_100296ignoreE:
	.zero		1
	.type		_ZN40_INTERNAL_47c713b3_4_k_cu_3171015e_100294cute7productE,@object
	.size		_ZN40_INTERNAL_47c713b3_4_k_cu_3171015e_100294cute7productE,(_ZN40_INTERNAL_47c713b3_4_k_cu_3171015e_100294cuda3std3__45__cpo3endE - _ZN40_INTERNAL_47c713b3_4_k_cu_3171015e_100294cute7productE)
_ZN40_INTERNAL_47c713b3_4_k_cu_3171015e_100294cute7productE:
	.zero		1
	.type		_ZN40_INTERNAL_47c713b3_4_k_cu_3171015e_100294cuda3std3__45__cpo3endE,@object
	.size		_ZN40_INTERNAL_47c713b3_4_k_cu_3171015e_100294cuda3std3__45__cpo3endE,(_ZN40_INTERNAL_47c713b3_4_k_cu_3171015e_100294cuda3std3__419piecewise_constructE - _ZN40_INTERNAL_47c713b3_4_k_cu_3171015e_100294cuda3std3__45__cpo3endE)
_ZN40_INTERNAL_47c713b3_4_k_cu_3171015e_100294cuda3std3__45__cpo3endE:
	.zero		1
	.type		_ZN40_INTERNAL_47c713b3_4_k_cu_3171015e_100294cuda3std3__419piecewise_constructE,@object
	.size		_ZN40_INTERNAL_47c713b3_4_k_cu_3171015e_100294cuda3std3__419piecewise_constructE,(_ZN40_INTERNAL_47c713b3_4_k_cu_3171015e_100294cuda3std3__45__cpo4cendE - _ZN40_INTERNAL_47c713b3_4_k_cu_3171015e_100294cuda3std3__419piecewise_constructE)
_ZN40_INTERNAL_47c713b3_4_k_cu_3171015e_100294cuda3std3__419piecewise_constructE:
	.zero		1
	.type		_ZN40_INTERNAL_47c713b3_4_k_cu_3171015e_100294cuda3std3__45__cpo4cendE,@object
	.size		_ZN40_INTERNAL_47c713b3_4_k_cu_3171015e_100294cuda3std3__45__cpo4cendE,(_ZN40_INTERNAL_47c713b3_4_k_cu_3171015e_100294cuda3std6ranges3__45__cpo4swapE - _ZN40_INTERNAL_47c713b3_4_k_cu_3171015e_100294cuda3std3__45__cpo4cendE)
_ZN40_INTERNAL_47c713b3_4_k_cu_3171015e_100294cuda3std3__45__cpo4cendE:
	.zero		1
	.type		_ZN40_INTERNAL_47c713b3_4_k_cu_3171015e_100294cuda3std6ranges3__45__cpo4swapE,@object
	.size		_ZN40_INTERNAL_47c713b3_4_k_cu_3171015e_100294cuda3std6ranges3__45__cpo4swapE,(.L_10 - _ZN40_INTERNAL_47c713b3_4_k_cu_3171015e_100294cuda3std6ranges3__45__cpo4swapE)
_ZN40_INTERNAL_47c713b3_4_k_cu_3171015e_100294cuda3std6ranges3__45__cpo4swapE:
	.zero		1
.L_10:


//--------------------- .nv.constant0._ZN7cutlass13device_kernelINS_4gemm6kernel13GemmUniversalIN4cute5tupleIJiiiiEEENS1_10collective13CollectiveMmaINS1_35MainloopSm100TmaUmmaWarpSpecializedILi3ELi2ELi4ENS5_IJNS4_1CILi2EEESB_NSA_ILi1EEEEEEEENS5_IJNSA_ILi128EEESF_NSA_ILi64EEEEEENS_12float_e5m2_tENS5_IJlSC_lEEESI_SJ_NS4_8TiledMMAINS4_8MMA_AtomIJNS4_10MMA_TraitsINS4_25SM100_MMA_F8F6F4_2x1SM_SSEJSI_SI_fSF_SF_NS4_17integral_constantINS4_4UMMA5MajorELSQ_0EEESR_NSO_INSP_7ScaleInELSS_0EEEST_EEEEEENS4_6LayoutINS5_IJSC_SC_SC_EEENS5_IJNSA_ILi0EEESY_SY_EEEEENS5_IJNS4_10UnderscoreES11_S11_EEEEENS4_28SM100_TMA_2SM_LOAD_MULTICASTENS4_14ComposedLayoutINS4_7SwizzleILi2ELi4ELi3EEENS4_18smem_ptr_flag_bitsILi8EEENSW_INS5_IJNSA_ILi8EEESG_EEENS5_IJSG_SC_EEEEEEEvNS4_8identityENS4_18SM100_TMA_2SM_LOADES1E_vS1F_EENS_8epilogue10collective18CollectiveEpilogueINS1I_23Sm100TmaWarpSpecializedILi2ELi2ELi32ELb0ELb0EEEJNS5_IJSG_SF_SG_EEENS5_IJNSW_ISG_SC_EENSW_INS5_IJNSA_ILi32EEESB_EEENS5_IJSC_SG_EEEEEEEESI_SJ_SI_SJ_NS1I_6fusion15FusionCallbacksIS1M_NS1U_17LinearCombinationISI_fSI_fLNS_15FloatRoundStyleE2EEES1N_S1T_JEEENS4_5SM1004TMEM4LOAD26SM100_TMEM_LOAD_32dp32b32xENS4_13SM90_TMA_LOADENS15_INS16_ILi1ELi4ELi3EEES19_NSW_INS5_IJS1A_S1P_EEENS5_IJS1P_SC_EEEEEEENS4_39AutoVectorizingCopyWithAssumedAlignmentILi128EEENS4_14SM90_TMA_STOREES29_S2B_S2B_EEEvvEEEEvNT_6ParamsE --------------------------
	.section	.nv.constant0._ZN7cutlass13device_kernelINS_4gemm6kernel13GemmUniversalIN4cute5tupleIJiiiiEEENS1_10collective13CollectiveMmaINS1_35MainloopSm100TmaUmmaWarpSpecializedILi3ELi2ELi4ENS5_IJNS4_1CILi2EEESB_NSA_ILi1EEEEEEEENS5_IJNSA_ILi128EEESF_NSA_ILi64EEEEEENS_12float_e5m2_tENS5_IJlSC_lEEESI_SJ_NS4_8TiledMMAINS4_8MMA_AtomIJNS4_10MMA_TraitsINS4_25SM100_MMA_F8F6F4_2x1SM_SSEJSI_SI_fSF_SF_NS4_17integral_constantINS4_4UMMA5MajorELSQ_0EEESR_NSO_INSP_7ScaleInELSS_0EEEST_EEEEEENS4_6LayoutINS5_IJSC_SC_SC_EEENS5_IJNSA_ILi0EEESY_SY_EEEEENS5_IJNS4_10UnderscoreES11_S11_EEEEENS4_28SM100_TMA_2SM_LOAD_MULTICASTENS4_14ComposedLayoutINS4_7SwizzleILi2ELi4ELi3EEENS4_18smem_ptr_flag_bitsILi8EEENSW_INS5_IJNSA_ILi8EEESG_EEENS5_IJSG_SC_EEEEEEEvNS4_8identityENS4_18SM100_TMA_2SM_LOADES1E_vS1F_EENS_8epilogue10collective18CollectiveEpilogueINS1I_23Sm100TmaWarpSpecializedILi2ELi2ELi32ELb0ELb0EEEJNS5_IJSG_SF_SG_EEENS5_IJNSW_ISG_SC_EENSW_INS5_IJNSA_ILi32EEESB_EEENS5_IJSC_SG_EEEEEEEESI_SJ_SI_SJ_NS1I_6fusion15FusionCallbacksIS1M_NS1U_17LinearCombinationISI_fSI_fLNS_15FloatRoundStyleE2EEES1N_S1T_JEEENS4_5SM1004TMEM4LOAD26SM100_TMEM_LOAD_32dp32b32xENS4_13SM90_TMA_LOADENS15_INS16_ILi1ELi4ELi3EEES19_NSW_INS5_IJS1A_S1P_EEENS5_IJS1P_SC_EEEEEEENS4_39AutoVectorizingCopyWithAssumedAlignmentILi128EEENS4_14SM90_TMA_STOREES29_S2B_S2B_EEEvvEEEEvNT_6ParamsE,"a",@progbits
	.sectionflags	@""
	.align	4
.nv.constant0._ZN7cutlass13device_kernelINS_4gemm6kernel13GemmUniversalIN4cute5tupleIJiiiiEEENS1_10collective13CollectiveMmaINS1_35MainloopSm100TmaUmmaWarpSpecializedILi3ELi2ELi4ENS5_IJNS4_1CILi2EEESB_NSA_ILi1EEEEEEEENS5_IJNSA_ILi128EEESF_NSA_ILi64EEEEEENS_12float_e5m2_tENS5_IJlSC_lEEESI_SJ_NS4_8TiledMMAINS4_8MMA_AtomIJNS4_10MMA_TraitsINS4_25SM100_MMA_F8F6F4_2x1SM_SSEJSI_SI_fSF_SF_NS4_17integral_constantINS4_4UMMA5MajorELSQ_0EEESR_NSO_INSP_7ScaleInELSS_0EEEST_EEEEEENS4_6LayoutINS5_IJSC_SC_SC_EEENS5_IJNSA_ILi0EEESY_SY_EEEEENS5_IJNS4_10UnderscoreES11_S11_EEEEENS4_28SM100_TMA_2SM_LOAD_MULTICASTENS4_14ComposedLayoutINS4_7SwizzleILi2ELi4ELi3EEENS4_18smem_ptr_flag_bitsILi8EEENSW_INS5_IJNSA_ILi8EEESG_EEENS5_IJSG_SC_EEEEEEEvNS4_8identityENS4_18SM100_TMA_2SM_LOADES1E_vS1F_EENS_8epilogue10collective18CollectiveEpilogueINS1I_23Sm100TmaWarpSpecializedILi2ELi2ELi32ELb0ELb0EEEJNS5_IJSG_SF_SG_EEENS5_IJNSW_ISG_SC_EENSW_INS5_IJNSA_ILi32EEESB_EEENS5_IJSC_SG_EEEEEEEESI_SJ_SI_SJ_NS1I_6fusion15FusionCallbacksIS1M_NS1U_17LinearCombinationISI_fSI_fLNS_15FloatRoundStyleE2EEES1N_S1T_JEEENS4_5SM1004TMEM4LOAD26SM100_TMEM_LOAD_32dp32b32xENS4_13SM90_TMA_LOADENS15_INS16_ILi1ELi4ELi3EEES19_NSW_INS5_IJS1A_S1P_EEENS5_IJS1P_SC_EEEEEEENS4_39AutoVectorizingCopyWithAssumedAlignmentILi128EEENS4_14SM90_TMA_STOREES29_S2B_S2B_EEEvvEEEEvNT_6ParamsE:
	.zero		2944


//--------------------- SYMBOLS --------------------------

	.type		.nv.reservedSmem.offset0,@object
	.size		.nv.reservedSmem.offset0,0x4
	.type		.nv.reservedSmem.cap,@object
	.size		.nv.reservedSmem.cap,0x4
	.type		__assertfail,@function
